	.target	sm_90a

	.elftype	@"ET_EXEC"


//--------------------- .note.nv.tkinfo           --------------------------
	.section	.note.nv.tkinfo,"",@"SHT_NOTE"
	.sectionflags	@"SHF_NOTE_NV_TKINFO"
	.tkinfo
        /*0018*/ 	.word	0x00000002
        /*0030*/ 	.string	""
        /*0030*/ 	.string	"ptxas"
        /*0030*/ 	.string	"Cuda compilation tools, release 13.0, V13.0.88"
        /*0030*/ 	.string	"Build cuda_13.0.r13.0/compiler.36424714_0"
        /*0030*/ 	.string	"-arch sm_90a -m 64 "



//--------------------- .note.nv.cuinfo           --------------------------
	.section	.note.nv.cuinfo,"",@"SHT_NOTE"
	.sectionflags	@"SHF_NOTE_NV_CUINFO"
        /*0018*/ 	.short	0x0002
        /*001a*/ 	.short	0x005a
        /*001c*/ 	.short	0x0082
	.zero		2


//--------------------- .nv.info                  --------------------------
	.section	.nv.info,"",@"SHT_CUDA_INFO"
	.align	4


	//----- nvinfo : EIATTR_REGCOUNT
	.align		4
        /*0000*/ 	.byte	0x04, 0x2f
        /*0002*/ 	.short	(.L_15 - .L_14)
	.align		4
.L_14:
        /*0004*/ 	.word	index@(_ZN7cutlass13device_kernelINS_4gemm6kernel13GemmUniversalIN4cute5tupleIJiiiiEEENS1_10collective13CollectiveMmaINS1_34MainloopSm90TmaGmmaWarpSpecializedILi2ENS5_IJNS4_1CILi2EEESB_NSA_ILi1EEEEEENS1_32KernelTmaWarpSpecializedPingpongEEENS5_IJNSA_ILi64EEENSA_ILi128EEESH_EEEfNS5_IJlSC_lEEEfSJ_NS4_8TiledMMAINS4_8MMA_AtomIJNS4_4SM904GMMA30MMA_64x128x8_F32TF32TF32_SS_TNILNSN_7ScaleInE1ELSP_1EEEEEENS4_6LayoutINS5_IJSC_SC_SC_EEENS5_IJNSA_ILi0EEESU_SU_EEEEENS5_IJNS4_10UnderscoreESX_SX_EEEEENS4_23SM90_TMA_LOAD_MULTICASTENS4_14ComposedLayoutINS4_7SwizzleILi3ELi4ELi3EEENS4_18smem_ptr_flag_bitsILi32EEENSS_INS5_IJNSA_ILi8EEENSA_ILi32EEEEEENS5_IJS17_SC_EEEEEEEvNS4_8identityES10_S1B_vS1C_EENS_8epilogue10collective6detail29Sm90TmaWarpSpecializedAdapterINS1F_15DefaultEpilogueIfSJ_SJ_NS1E_6thread17LinearCombinationIfLi1EffLNS1J_9ScaleType4KindE0ELNS_15FloatRoundStyleE2EfEENS1_15EpilogueDefaultEEEEEvvEEEEvNT_6ParamsE)
        /*0008*/ 	.word	0x000000a8


	//----- nvinfo : EIATTR_FRAME_SIZE
	.align		4
.L_15:
        /*000c*/ 	.byte	0x04, 0x11
        /*000e*/ 	.short	(.L_17 - .L_16)
	.align		4
.L_16:
        /*0010*/ 	.word	index@(_ZN7cutlass13device_kernelINS_4gemm6kernel13GemmUniversalIN4cute5tupleIJiiiiEEENS1_10collective13CollectiveMmaINS1_34MainloopSm90TmaGmmaWarpSpecializedILi2ENS5_IJNS4_1CILi2EEESB_NSA_ILi1EEEEEENS1_32KernelTmaWarpSpecializedPingpongEEENS5_IJNSA_ILi64EEENSA_ILi128EEESH_EEEfNS5_IJlSC_lEEEfSJ_NS4_8TiledMMAINS4_8MMA_AtomIJNS4_4SM904GMMA30MMA_64x128x8_F32TF32TF32_SS_TNILNSN_7ScaleInE1ELSP_1EEEEEENS4_6LayoutINS5_IJSC_SC_SC_EEENS5_IJNSA_ILi0EEESU_SU_EEEEENS5_IJNS4_10UnderscoreESX_SX_EEEEENS4_23SM90_TMA_LOAD_MULTICASTENS4_14ComposedLayoutINS4_7SwizzleILi3ELi4ELi3EEENS4_18smem_ptr_flag_bitsILi32EEENSS_INS5_IJNSA_ILi8EEENSA_ILi32EEEEEENS5_IJS17_SC_EEEEEEEvNS4_8identityES10_S1B_vS1C_EENS_8epilogue10collective6detail29Sm90TmaWarpSpecializedAdapterINS1F_15DefaultEpilogueIfSJ_SJ_NS1E_6thread17LinearCombinationIfLi1EffLNS1J_9ScaleType4KindE0ELNS_15FloatRoundStyleE2EfEENS1_15EpilogueDefaultEEEEEvvEEEEvNT_6ParamsE)
        /*0014*/ 	.word	0x00000000


	//----- nvinfo : EIATTR_MIN_STACK_SIZE
	.align		4
.L_17:
        /*0018*/ 	.byte	0x04, 0x12
        /*001a*/ 	.short	(.L_19 - .L_18)
	.align		4
.L_18:
        /*001c*/ 	.word	index@(_ZN7cutlass13device_kernelINS_4gemm6kernel13GemmUniversalIN4cute5tupleIJiiiiEEENS1_10collective13CollectiveMmaINS1_34MainloopSm90TmaGmmaWarpSpecializedILi2ENS5_IJNS4_1CILi2EEESB_NSA_ILi1EEEEEENS1_32KernelTmaWarpSpecializedPingpongEEENS5_IJNSA_ILi64EEENSA_ILi128EEESH_EEEfNS5_IJlSC_lEEEfSJ_NS4_8TiledMMAINS4_8MMA_AtomIJNS4_4SM904GMMA30MMA_64x128x8_F32TF32TF32_SS_TNILNSN_7ScaleInE1ELSP_1EEEEEENS4_6LayoutINS5_IJSC_SC_SC_EEENS5_IJNSA_ILi0EEESU_SU_EEEEENS5_IJNS4_10UnderscoreESX_SX_EEEEENS4_23SM90_TMA_LOAD_MULTICASTENS4_14ComposedLayoutINS4_7SwizzleILi3ELi4ELi3EEENS4_18smem_ptr_flag_bitsILi32EEENSS_INS5_IJNSA_ILi8EEENSA_ILi32EEEEEENS5_IJS17_SC_EEEEEEEvNS4_8identityES10_S1B_vS1C_EENS_8epilogue10collective6detail29Sm90TmaWarpSpecializedAdapterINS1F_15DefaultEpilogueIfSJ_SJ_NS1E_6thread17LinearCombinationIfLi1EffLNS1J_9ScaleType4KindE0ELNS_15FloatRoundStyleE2EfEENS1_15EpilogueDefaultEEEEEvvEEEEvNT_6ParamsE)
        /*0020*/ 	.word	0x00000000
.L_19:


//--------------------- .nv.compat                --------------------------
	.section	.nv.compat,"",@"SHT_CUDA_COMPAT_INFO"
	.align	4
        /*0000*/ 	.byte	0x02, 0x09, 0x01, 0x00, 0x02, 0x02, 0x04, 0x00, 0x02, 0x05, 0x05, 0x00, 0x03, 0x07, 0x01, 0x01
        /*0010*/ 	.byte	0x02, 0x03, 0x01, 0x00, 0x02, 0x06, 0x01, 0x00, 0x04, 0x0b, 0x08, 0x00, 0x00, 0x00, 0x00, 0x00
        /*0020*/ 	.byte	0x00, 0x00, 0x00, 0x00


//--------------------- .nv.info._ZN7cutlass13device_kernelINS_4gemm6kernel13GemmUniversalIN4cute5tupleIJiiiiEEENS1_10collective13CollectiveMmaINS1_34MainloopSm90TmaGmmaWarpSpecializedILi2ENS5_IJNS4_1CILi2EEESB_NSA_ILi1EEEEEENS1_32KernelTmaWarpSpecializedPingpongEEENS5_IJNSA_ILi64EEENSA_ILi128EEESH_EEEfNS5_IJlSC_lEEEfSJ_NS4_8TiledMMAINS4_8MMA_AtomIJNS4_4SM904GMMA30MMA_64x128x8_F32TF32TF32_SS_TNILNSN_7ScaleInE1ELSP_1EEEEEENS4_6LayoutINS5_IJSC_SC_SC_EEENS5_IJNSA_ILi0EEESU_SU_EEEEENS5_IJNS4_10UnderscoreESX_SX_EEEEENS4_23SM90_TMA_LOAD_MULTICASTENS4_14ComposedLayoutINS4_7SwizzleILi3ELi4ELi3EEENS4_18smem_ptr_flag_bitsILi32EEENSS_INS5_IJNSA_ILi8EEENSA_ILi32EEEEEENS5_IJS17_SC_EEEEEEEvNS4_8identityES10_S1B_vS1C_EENS_8epilogue10collective6detail29Sm90TmaWarpSpecializedAdapterINS1F_15DefaultEpilogueIfSJ_SJ_NS1E_6thread17LinearCombinationIfLi1EffLNS1J_9ScaleType4KindE0ELNS_15FloatRoundStyleE2EfEENS1_15EpilogueDefaultEEEEEvvEEEEvNT_6ParamsE --------------------------
	.section	.nv.info._ZN7cutlass13device_kernelINS_4gemm6kernel13GemmUniversalIN4cute5tupleIJiiiiEEENS1_10collective13CollectiveMmaINS1_34MainloopSm90TmaGmmaWarpSpecializedILi2ENS5_IJNS4_1CILi2EEESB_NSA_ILi1EEEEEENS1_32KernelTmaWarpSpecializedPingpongEEENS5_IJNSA_ILi64EEENSA_ILi128EEESH_EEEfNS5_IJlSC_lEEEfSJ_NS4_8TiledMMAINS4_8MMA_AtomIJNS4_4SM904GMMA30MMA_64x128x8_F32TF32TF32_SS_TNILNSN_7ScaleInE1ELSP_1EEEEEENS4_6LayoutINS5_IJSC_SC_SC_EEENS5_IJNSA_ILi0EEESU_SU_EEEEENS5_IJNS4_10UnderscoreESX_SX_EEEEENS4_23SM90_TMA_LOAD_MULTICASTENS4_14ComposedLayoutINS4_7SwizzleILi3ELi4ELi3EEENS4_18smem_ptr_flag_bitsILi32EEENSS_INS5_IJNSA_ILi8EEENSA_ILi32EEEEEENS5_IJS17_SC_EEEEEEEvNS4_8identityES10_S1B_vS1C_EENS_8epilogue10collective6detail29Sm90TmaWarpSpecializedAdapterINS1F_15DefaultEpilogueIfSJ_SJ_NS1E_6thread17LinearCombinationIfLi1EffLNS1J_9ScaleType4KindE0ELNS_15FloatRoundStyleE2EfEENS1_15EpilogueDefaultEEEEEvvEEEEvNT_6ParamsE,"",@"SHT_CUDA_INFO"
	.sectionflags	@""
	.align	4


	//----- nvinfo : EIATTR_CUDA_API_VERSION
	.align		4
        /*0000*/ 	.byte	0x04, 0x37
        /*0002*/ 	.short	(.L_21 - .L_20)
.L_20:
        /*0004*/ 	.word	0x00000082


	//----- nvinfo : EIATTR_KPARAM_INFO
	.align		4
.L_21:
        /*0008*/ 	.byte	0x04, 0x17
        /*000a*/ 	.short	(.L_23 - .L_22)
.L_22:
        /*000c*/ 	.word	0x00000000
        /*0010*/ 	.short	0x0000
        /*0012*/ 	.short	0x0070
        /*0014*/ 	.byte	0x00, 0xf0, 0x01, 0x10


	//----- nvinfo : EIATTR_SPARSE_MMA_MASK
	.align		4
.L_23:
        /*0018*/ 	.byte	0x03, 0x50
        /*001a*/ 	.short	0x0000


	//----- nvinfo : EIATTR_MAXREG_COUNT
	.align		4
        /*001c*/ 	.byte	0x03, 0x1b
        /*001e*/ 	.short	0x00a8


	//----- nvinfo : EIATTR_NUM_BARRIERS
	.align		4
        /*0020*/ 	.byte	0x02, 0x4c
        /*0022*/ 	.byte	0x01
	.zero		1


	//----- nvinfo : EIATTR_EXTERNS
	.align		4
        /*0024*/ 	.byte	0x04, 0x0f
        /*0026*/ 	.short	(.L_25 - .L_24)


	//   ....[0]....
	.align		4
.L_24:
        /*0028*/ 	.word	index@(__assertfail)


	//----- nvinfo : EIATTR_MERCURY_ISA_VERSION
	.align		4
.L_25:
        /*002c*/ 	.byte	0x03, 0x5f
        /*002e*/ 	.short	0x0101


	//----- nvinfo : EIATTR_INT_WARP_WIDE_INSTR_OFFSETS
	.align		4
        /*0030*/ 	.byte	0x04, 0x31
        /*0032*/ 	.short	(.L_27 - .L_26)


	//   ....[0]....
.L_26:
        /*0034*/ 	.word	0x00000590


	//   ....[1]....
        /*0038*/ 	.word	0x000005d0


	//   ....[2]....
        /*003c*/ 	.word	0x00000660


	//   ....[3]....
        /*0040*/ 	.word	0x00000670


	//   ....[4]....
        /*0044*/ 	.word	0x00000690


	//   ....[5]....
        /*0048*/ 	.word	0x000006b0


	//   ....[6]....
        /*004c*/ 	.word	0x000007a0


	//   ....[7]....
        /*0050*/ 	.word	0x000007c0


	//   ....[8]....
        /*0054*/ 	.word	0x00002c90


	//----- nvinfo : EIATTR_COOP_GROUP_MASK_REGIDS
	.align		4
.L_27:
        /*0058*/ 	.byte	0x04, 0x29
        /*005a*/ 	.short	(.L_29 - .L_28)


	//   ....[0]....
.L_28:
        /*005c*/ 	.word	0xffffffff


	//   ....[1]....
        /*0060*/ 	.word	0xffffffff


	//   ....[2]....
        /*0064*/ 	.word	0xffffffff


	//   ....[3]....
        /*0068*/ 	.word	0xffffffff


	//   ....[4]....
        /*006c*/ 	.word	0xffffffff


	//   ....[5]....
        /*0070*/ 	.word	0xffffffff


	//   ....[6]....
        /*0074*/ 	.word	0xffffffff


	//----- nvinfo : EIATTR_COOP_GROUP_INSTR_OFFSETS
	.align		4
.L_29:
        /*0078*/ 	.byte	0x04, 0x28
        /*007a*/ 	.short	(.L_31 - .L_30)


	//   ....[0]....
.L_30:
        /*007c*/ 	.word	0x00000060


	//   ....[1]....
        /*0080*/ 	.word	0x00000080


	//   ....[2]....
        /*0084*/ 	.word	0x00000180


	//   ....[3]....
        /*0088*/ 	.word	0x00000370


	//   ....[4]....
        /*008c*/ 	.word	0x000003c0


	//   ....[5]....
        /*0090*/ 	.word	0x00000480


	//   ....[6]....
        /*0094*/ 	.word	0x00000940


	//----- nvinfo : EIATTR_REG_RECONFIG
	.align		4
.L_31:
        /*0098*/ 	.byte	0x01, 0x54
	.zero		2


	//----- nvinfo : EIATTR_SYSCALL_OFFSETS
	.align		4
        /*009c*/ 	.byte	0x04, 0x46
        /*009e*/ 	.short	(.L_33 - .L_32)


	//   ....[0]....
.L_32:
        /*00a0*/ 	.word	0x000019a0


	//----- nvinfo : EIATTR_MBARRIER_INSTR_OFFSETS
	.align		4
.L_33:
        /*00a4*/ 	.byte	0x04, 0x39
        /*00a6*/ 	.short	(.L_35 - .L_34)


	//   ....[0]....
.L_34:
        /*00a8*/ 	.word	0x00000300
        /*00ac*/ 	.word	0x000000ff
        /*00b0*/ 	.word	0x00000000
        /*00b4*/ 	.short	0x0100
        /*00b6*/ 	.byte	0x07
	.zero		1


	//   ....[1]....
        /*00b8*/ 	.word	0x00000310
        /*00bc*/ 	.word	0x000000ff
        /*00c0*/ 	.word	0x00000010
        /*00c4*/ 	.short	0x0100
        /*00c6*/ 	.byte	0x07
	.zero		1


	//   ....[2]....
        /*00c8*/ 	.word	0x00000320
        /*00cc*/ 	.word	0x000000ff
        /*00d0*/ 	.word	0x00000008
        /*00d4*/ 	.short	0x0100
        /*00d6*/ 	.byte	0x07
	.zero		1


	//   ....[3]....
        /*00d8*/ 	.word	0x00000330
        /*00dc*/ 	.word	0x000000ff
        /*00e0*/ 	.word	0x00000018
        /*00e4*/ 	.short	0x0100
        /*00e6*/ 	.byte	0x07
	.zero		1


	//   ....[4]....
        /*00e8*/ 	.word	0x00000800
        /*00ec*/ 	.word	0x000000ff
        /*00f0*/ 	.word	0x00000050
        /*00f4*/ 	.short	0x0100
        /*00f6*/ 	.byte	0x0c
	.zero		1


	//   ....[5]....
        /*00f8*/ 	.word	0x00000860
        /*00fc*/ 	.word	0x000000ff
        /*0100*/ 	.word	0x00000058
        /*0104*/ 	.short	0x0100
        /*0106*/ 	.byte	0x0c
	.zero		1


	//   ....[6]....
        /*0108*/ 	.word	0x00000890
        /*010c*/ 	.word	0x000000ff
        /*0110*/ 	.word	0x00000030
        /*0114*/ 	.short	0x0100
        /*0116*/ 	.byte	0x0d
	.zero		1


	//   ....[7]....
        /*0118*/ 	.word	0x000008d0
        /*011c*/ 	.word	0x000000ff
        /*0120*/ 	.word	0x00000038
        /*0124*/ 	.short	0x0100
        /*0126*/ 	.byte	0x0d
	.zero		1


	//   ....[8]....
        /*0128*/ 	.word	0x000008e0
        /*012c*/ 	.word	0x000000ff
        /*0130*/ 	.word	0x00000040
        /*0134*/ 	.short	0x0100
        /*0136*/ 	.byte	0x0d
	.zero		1


	//   ....[9]....
        /*0138*/ 	.word	0x000008f0
        /*013c*/ 	.word	0x000000ff
        /*0140*/ 	.word	0x00000048
        /*0144*/ 	.short	0x0100
        /*0146*/ 	.byte	0x0d
	.zero		1


	//   ....[10]....
        /*0148*/ 	.word	0x00001860
        /*014c*/ 	.word	0x00000062
        /*0150*/ 	.word	0xfffffff8
        /*0154*/ 	.short	0x010a
        /*0156*/ 	.byte	0x3f
	.zero		1


	//   ....[11]....
        /*0158*/ 	.word	0x00001a30
        /*015c*/ 	.word	0x00000003
        /*0160*/ 	.word	0x00000000
        /*0164*/ 	.short	0x010a
        /*0166*/ 	.byte	0x3f
	.zero		1


	//   ....[12]....
        /*0168*/ 	.word	0x00001a90
        /*016c*/ 	.word	0x00000003
        /*0170*/ 	.word	0x00000000
        /*0174*/ 	.short	0x010a
        /*0176*/ 	.byte	0x3f
	.zero		1


	//   ....[13]....
        /*0178*/ 	.word	0x00002330
        /*017c*/ 	.word	0x000000ff
        /*0180*/ 	.word	0x00000000
        /*0184*/ 	.short	0x010a
        /*0186*/ 	.byte	0x07
	.zero		1


	//   ....[14]....
        /*0188*/ 	.word	0x00002370
        /*018c*/ 	.word	0x000000ff
        /*0190*/ 	.word	0x00000000
        /*0194*/ 	.short	0x010a
        /*0196*/ 	.byte	0x07
	.zero		1


	//   ....[15]....
        /*0198*/ 	.word	0x00002b20
        /*019c*/ 	.word	0x00000004
        /*01a0*/ 	.word	0x00000000
        /*01a4*/ 	.short	0x0101
        /*01a6*/ 	.byte	0x3f
	.zero		1


	//   ....[16]....
        /*01a8*/ 	.word	0x00002c20
        /*01ac*/ 	.word	0x00000066
        /*01b0*/ 	.word	0x00000000
        /*01b4*/ 	.short	0x0101
        /*01b6*/ 	.byte	0x2c
	.zero		1


	//   ....[17]....
        /*01b8*/ 	.word	0x00002d10
        /*01bc*/ 	.word	0x00000000
        /*01c0*/ 	.word	0x00000000
        /*01c4*/ 	.short	0x0101
        /*01c6*/ 	.byte	0x3f
	.zero		1


	//   ....[18]....
        /*01c8*/ 	.word	0x00002d70
        /*01cc*/ 	.word	0x00000062
        /*01d0*/ 	.word	0x00000008
        /*01d4*/ 	.short	0x010a
        /*01d6*/ 	.byte	0x3f
	.zero		1


	//   ....[19]....
        /*01d8*/ 	.word	0x00006230
        /*01dc*/ 	.word	0x00000063
        /*01e0*/ 	.word	0x00000000
        /*01e4*/ 	.short	0x0101
        /*01e6*/ 	.byte	0x2c
	.zero		1


	//   ....[20]....
        /*01e8*/ 	.word	0x00006d70
        /*01ec*/ 	.word	0x00000007
        /*01f0*/ 	.word	0x00000010
        /*01f4*/ 	.short	0x010a
        /*01f6*/ 	.byte	0x3f
	.zero		1


	//   ....[21]....
        /*01f8*/ 	.word	0x00007380
        /*01fc*/ 	.word	0x00000003
        /*0200*/ 	.word	0x00000058
        /*0204*/ 	.short	0x0101
        /*0206*/ 	.byte	0x3f
	.zero		1


	//   ....[22]....
        /*0208*/ 	.word	0x00007b10
        /*020c*/ 	.word	0x00000007
        /*0210*/ 	.word	0x00000000
        /*0214*/ 	.short	0x010a
        /*0216*/ 	.byte	0x3f
	.zero		1


	//   ....[23]....
        /*0218*/ 	.word	0x00007b90
        /*021c*/ 	.word	0x00000003
        /*0220*/ 	.word	0x00000000
        /*0224*/ 	.short	0x010a
        /*0226*/ 	.byte	0x3f
	.zero		1


	//   ....[24]....
        /*0228*/ 	.word	0x00007bf0
        /*022c*/ 	.word	0x00000062
        /*0230*/ 	.word	0xfffffff8
        /*0234*/ 	.short	0x010a
        /*0236*/ 	.byte	0x3f
	.zero		1


	//   ....[25]....
        /*0238*/ 	.word	0x00007c40
        /*023c*/ 	.word	0x00000003
        /*0240*/ 	.word	0x00000000
        /*0244*/ 	.short	0x010a
        /*0246*/ 	.byte	0x3f
	.zero		1


	//   ....[26]....
        /*0248*/ 	.word	0x00007ca0
        /*024c*/ 	.word	0x00000005
        /*0250*/ 	.word	0x00000000
        /*0254*/ 	.short	0x010a
        /*0256*/ 	.byte	0x3f
	.zero		1


	//   ....[27]....
        /*0258*/ 	.word	0x00007cf0
        /*025c*/ 	.word	0x00000062
        /*0260*/ 	.word	0x00000008
        /*0264*/ 	.short	0x010a
        /*0266*/ 	.byte	0x3f
	.zero		1


	//   ....[28]....
        /*0268*/ 	.word	0x00007dc0
        /*026c*/ 	.word	0x00000007
        /*0270*/ 	.word	0x00000010
        /*0274*/ 	.short	0x010a
        /*0276*/ 	.byte	0x3f
	.zero		1


	//   ....[29]....
        /*0278*/ 	.word	0x00007e90
        /*027c*/ 	.word	0x00000007
        /*0280*/ 	.word	0x00000000
        /*0284*/ 	.short	0x010a
        /*0286*/ 	.byte	0x3f
	.zero		1


	//----- nvinfo : EIATTR_NUM_MBARRIERS
	.align		4
.L_35:
        /*0288*/ 	.byte	0x03, 0x38
        /*028a*/ 	.short	0x000a


	//----- nvinfo : EIATTR_EXIT_INSTR_OFFSETS
	.align		4
        /*028c*/ 	.byte	0x04, 0x1c
        /*028e*/ 	.short	(.L_37 - .L_36)


	//   ....[0]....
.L_36:
        /*0290*/ 	.word	0x00001460


	//   ....[1]....
        /*0294*/ 	.word	0x000014c0


	//   ....[2]....
        /*0298*/ 	.word	0x00006970


	//   ....[3]....
        /*029c*/ 	.word	0x000069a0


	//   ....[4]....
        /*02a0*/ 	.word	0x00007be0


	//----- nvinfo : EIATTR_MAX_THREADS
	.align		4
.L_37:
        /*02a4*/ 	.byte	0x04, 0x05
        /*02a6*/ 	.short	(.L_39 - .L_38)
.L_38:
        /*02a8*/ 	.word	0x00000180
        /*02ac*/ 	.word	0x00000001
        /*02b0*/ 	.word	0x00000001


	//----- nvinfo : EIATTR_CRS_STACK_SIZE
	.align		4
.L_39:
        /*02b4*/ 	.byte	0x04, 0x1e
        /*02b6*/ 	.short	(.L_41 - .L_40)
.L_40:
        /*02b8*/ 	.word	0x00000000


	//----- nvinfo : EIATTR_CBANK_PARAM_SIZE
	.align		4
.L_41:
        /*02bc*/ 	.byte	0x03, 0x19
        /*02be*/ 	.short	0x0470


	//----- nvinfo : EIATTR_PARAM_CBANK
	.align		4
        /*02c0*/ 	.byte	0x04, 0x0a
        /*02c2*/ 	.short	(.L_43 - .L_42)
	.align		4
.L_42:
        /*02c4*/ 	.word	index@(.nv.constant0._ZN7cutlass13device_kernelINS_4gemm6kernel13GemmUniversalIN4cute5tupleIJiiiiEEENS1_10collective13CollectiveMmaINS1_34MainloopSm90TmaGmmaWarpSpecializedILi2ENS5_IJNS4_1CILi2EEESB_NSA_ILi1EEEEEENS1_32KernelTmaWarpSpecializedPingpongEEENS5_IJNSA_ILi64EEENSA_ILi128EEESH_EEEfNS5_IJlSC_lEEEfSJ_NS4_8TiledMMAINS4_8MMA_AtomIJNS4_4SM904GMMA30MMA_64x128x8_F32TF32TF32_SS_TNILNSN_7ScaleInE1ELSP_1EEEEEENS4_6LayoutINS5_IJSC_SC_SC_EEENS5_IJNSA_ILi0EEESU_SU_EEEEENS5_IJNS4_10UnderscoreESX_SX_EEEEENS4_23SM90_TMA_LOAD_MULTICASTENS4_14ComposedLayoutINS4_7SwizzleILi3ELi4ELi3EEENS4_18smem_ptr_flag_bitsILi32EEENSS_INS5_IJNSA_ILi8EEENSA_ILi32EEEEEENS5_IJS17_SC_EEEEEEEvNS4_8identityES10_S1B_vS1C_EENS_8epilogue10collective6detail29Sm90TmaWarpSpecializedAdapterINS1F_15DefaultEpilogueIfSJ_SJ_NS1E_6thread17LinearCombinationIfLi1EffLNS1J_9ScaleType4KindE0ELNS_15FloatRoundStyleE2EfEENS1_15EpilogueDefaultEEEEEvvEEEEvNT_6ParamsE)
        /*02c8*/ 	.short	0x0210
        /*02ca*/ 	.short	0x0470


	//----- nvinfo : EIATTR_SW_WAR
	.align		4
.L_43:
        /*02cc*/ 	.byte	0x04, 0x36
        /*02ce*/ 	.short	(.L_45 - .L_44)
.L_44:
        /*02d0*/ 	.word	0x00000008
.L_45:


//--------------------- .nv.callgraph             --------------------------
	.section	.nv.callgraph,"",@"SHT_CUDA_CALLGRAPH"
	.align	4
	.sectionentsize	8
	.align		4
        /*0000*/ 	.word	0x00000000
	.align		4
        /*0004*/ 	.word	0xffffffff
	.align		4
        /*0008*/ 	.word	index@(_ZN7cutlass13device_kernelINS_4gemm6kernel13GemmUniversalIN4cute5tupleIJiiiiEEENS1_10collective13CollectiveMmaINS1_34MainloopSm90TmaGmmaWarpSpecializedILi2ENS5_IJNS4_1CILi2EEESB_NSA_ILi1EEEEEENS1_32KernelTmaWarpSpecializedPingpongEEENS5_IJNSA_ILi64EEENSA_ILi128EEESH_EEEfNS5_IJlSC_lEEEfSJ_NS4_8TiledMMAINS4_8MMA_AtomIJNS4_4SM904GMMA30MMA_64x128x8_F32TF32TF32_SS_TNILNSN_7ScaleInE1ELSP_1EEEEEENS4_6LayoutINS5_IJSC_SC_SC_EEENS5_IJNSA_ILi0EEESU_SU_EEEEENS5_IJNS4_10UnderscoreESX_SX_EEEEENS4_23SM90_TMA_LOAD_MULTICASTENS4_14ComposedLayoutINS4_7SwizzleILi3ELi4ELi3EEENS4_18smem_ptr_flag_bitsILi32EEENSS_INS5_IJNSA_ILi8EEENSA_ILi32EEEEEENS5_IJS17_SC_EEEEEEEvNS4_8identityES10_S1B_vS1C_EENS_8epilogue10collective6detail29Sm90TmaWarpSpecializedAdapterINS1F_15DefaultEpilogueIfSJ_SJ_NS1E_6thread17LinearCombinationIfLi1EffLNS1J_9ScaleType4KindE0ELNS_15FloatRoundStyleE2EfEENS1_15EpilogueDefaultEEEEEvvEEEEvNT_6ParamsE)
	.align		4
        /*000c*/ 	.word	index@(__assertfail)
	.align		4
        /*0010*/ 	.word	0x00000000
	.align		4
        /*0014*/ 	.word	0xfffffffe
	.align		4
        /*0018*/ 	.word	0x00000000
	.align		4
        /*001c*/ 	.word	0xfffffffd
	.align		4
        /*0020*/ 	.word	0x00000000
	.align		4
        /*0024*/ 	.word	0xfffffffc


//--------------------- .nv.constant4             --------------------------
	.section	.nv.constant4,"a",@progbits
	.align	8
	.align		8
.nv.constant4:
        /*0000*/ 	.dword	__assertfail
	.align		8
        /*0008*/ 	.dword	__unnamed_1
	.align		8
        /*0010*/ 	.dword	_ZN40_INTERNAL_1430f861_4_k_cu_10b04fde_228854cuda3std3__45__cpo5beginE
	.align		8
        /*0018*/ 	.dword	_ZN40_INTERNAL_1430f861_4_k_cu_10b04fde_228854cuda3std3__45__cpo3endE
	.align		8
        /*0020*/ 	.dword	_ZN40_INTERNAL_1430f861_4_k_cu_10b04fde_228854cuda3std3__45__cpo6cbeginE
	.align		8
        /*0028*/ 	.dword	_ZN40_INTERNAL_1430f861_4_k_cu_10b04fde_228854cuda3std3__45__cpo4cendE
	.align		8
        /*0030*/ 	.dword	_ZN40_INTERNAL_1430f861_4_k_cu_10b04fde_228854cuda3std3__442_GLOBAL__N__1430f861_4_k_cu_10b04fde_228856ignoreE
	.align		8
        /*0038*/ 	.dword	_ZN40_INTERNAL_1430f861_4_k_cu_10b04fde_228854cuda3std3__419piecewise_constructE
	.align		8
        /*0040*/ 	.dword	_ZN40_INTERNAL_1430f861_4_k_cu_10b04fde_228854cuda3std3__48in_placeE
	.align		8
        /*0048*/ 	.dword	_ZN40_INTERNAL_1430f861_4_k_cu_10b04fde_228854cuda3std6ranges3__45__cpo4swapE
	.align		8
        /*0050*/ 	.dword	_ZN40_INTERNAL_1430f861_4_k_cu_10b04fde_228854cuda3std6ranges3__45__cpo9iter_moveE
	.align		8
        /*0058*/ 	.dword	_ZN40_INTERNAL_1430f861_4_k_cu_10b04fde_228854cute7productE
	.align		8
        /*0060*/ 	.dword	_ZN40_INTERNAL_1430f861_4_k_cu_10b04fde_228854cute1_E
	.align		8
        /*0068*/ 	.dword	$str$22
	.align		8
        /*0070*/ 	.dword	$str$23


//--------------------- .text._ZN7cutlass13device_kernelINS_4gemm6kernel13GemmUniversalIN4cute5tupleIJiiiiEEENS1_10collective13CollectiveMmaINS1_34MainloopSm90TmaGmmaWarpSpecializedILi2ENS5_IJNS4_1CILi2EEESB_NSA_ILi1EEEEEENS1_32KernelTmaWarpSpecializedPingpongEEENS5_IJNSA_ILi64EEENSA_ILi128EEESH_EEEfNS5_IJlSC_lEEEfSJ_NS4_8TiledMMAINS4_8MMA_AtomIJNS4_4SM904GMMA30MMA_64x128x8_F32TF32TF32_SS_TNILNSN_7ScaleInE1ELSP_1EEEEEENS4_6LayoutINS5_IJSC_SC_SC_EEENS5_IJNSA_ILi0EEESU_SU_EEEEENS5_IJNS4_10UnderscoreESX_SX_EEEEENS4_23SM90_TMA_LOAD_MULTICASTENS4_14ComposedLayoutINS4_7SwizzleILi3ELi4ELi3EEENS4_18smem_ptr_flag_bitsILi32EEENSS_INS5_IJNSA_ILi8EEENSA_ILi32EEEEEENS5_IJS17_SC_EEEEEEEvNS4_8identityES10_S1B_vS1C_EENS_8epilogue10collective6detail29Sm90TmaWarpSpecializedAdapterINS1F_15DefaultEpilogueIfSJ_SJ_NS1E_6thread17LinearCombinationIfLi1EffLNS1J_9ScaleType4KindE0ELNS_15FloatRoundStyleE2EfEENS1_15EpilogueDefaultEEEEEvvEEEEvNT_6ParamsE --------------------------
	.section	.text._ZN7cutlass13device_kernelINS_4gemm6kernel13GemmUniversalIN4cute5tupleIJiiiiEEENS1_10collective13CollectiveMmaINS1_34MainloopSm90TmaGmmaWarpSpecializedILi2ENS5_IJNS4_1CILi2EEESB_NSA_ILi1EEEEEENS1_32KernelTmaWarpSpecializedPingpongEEENS5_IJNSA_ILi64EEENSA_ILi128EEESH_EEEfNS5_IJlSC_lEEEfSJ_NS4_8TiledMMAINS4_8MMA_AtomIJNS4_4SM904GMMA30MMA_64x128x8_F32TF32TF32_SS_TNILNSN_7ScaleInE1ELSP_1EEEEEENS4_6LayoutINS5_IJSC_SC_SC_EEENS5_IJNSA_ILi0EEESU_SU_EEEEENS5_IJNS4_10UnderscoreESX_SX_EEEEENS4_23SM90_TMA_LOAD_MULTICASTENS4_14ComposedLayoutINS4_7SwizzleILi3ELi4ELi3EEENS4_18smem_ptr_flag_bitsILi32EEENSS_INS5_IJNSA_ILi8EEENSA_ILi32EEEEEENS5_IJS17_SC_EEEEEEEvNS4_8identityES10_S1B_vS1C_EENS_8epilogue10collective6detail29Sm90TmaWarpSpecializedAdapterINS1F_15DefaultEpilogueIfSJ_SJ_NS1E_6thread17LinearCombinationIfLi1EffLNS1J_9ScaleType4KindE0ELNS_15FloatRoundStyleE2EfEENS1_15EpilogueDefaultEEEEEvvEEEEvNT_6ParamsE,"ax",@progbits
	.align	128
.text._ZN7cutlass13device_kernelINS_4gemm6kernel13GemmUniversalIN4cute5tupleIJiiiiEEENS1_10collective13CollectiveMmaINS1_34MainloopSm90TmaGmmaWarpSpecializedILi2ENS5_IJNS4_1CILi2EEESB_NSA_ILi1EEEEEENS1_32KernelTmaWarpSpecializedPingpongEEENS5_IJNSA_ILi64EEENSA_ILi128EEESH_EEEfNS5_IJlSC_lEEEfSJ_NS4_8TiledMMAINS4_8MMA_AtomIJNS4_4SM904GMMA30MMA_64x128x8_F32TF32TF32_SS_TNILNSN_7ScaleInE1ELSP_1EEEEEENS4_6LayoutINS5_IJSC_SC_SC_EEENS5_IJNSA_ILi0EEESU_SU_EEEEENS5_IJNS4_10UnderscoreESX_SX_EEEEENS4_23SM90_TMA_LOAD_MULTICASTENS4_14ComposedLayoutINS4_7SwizzleILi3ELi4ELi3EEENS4_18smem_ptr_flag_bitsILi32EEENSS_INS5_IJNSA_ILi8EEENSA_ILi32EEEEEENS5_IJS17_SC_EEEEEEEvNS4_8identityES10_S1B_vS1C_EENS_8epilogue10collective6detail29Sm90TmaWarpSpecializedAdapterINS1F_15DefaultEpilogueIfSJ_SJ_NS1E_6thread17LinearCombinationIfLi1EffLNS1J_9ScaleType4KindE0ELNS_15FloatRoundStyleE2EfEENS1_15EpilogueDefaultEEEEEvvEEEEvNT_6ParamsE:
        .type           _ZN7cutlass13device_kernelINS_4gemm6kernel13GemmUniversalIN4cute5tupleIJiiiiEEENS1_10collective13CollectiveMmaINS1_34MainloopSm90TmaGmmaWarpSpecializedILi2ENS5_IJNS4_1CILi2EEESB_NSA_ILi1EEEEEENS1_32KernelTmaWarpSpecializedPingpongEEENS5_IJNSA_ILi64EEENSA_ILi128EEESH_EEEfNS5_IJlSC_lEEEfSJ_NS4_8TiledMMAINS4_8MMA_AtomIJNS4_4SM904GMMA30MMA_64x128x8_F32TF32TF32_SS_TNILNSN_7ScaleInE1ELSP_1EEEEEENS4_6LayoutINS5_IJSC_SC_SC_EEENS5_IJNSA_ILi0EEESU_SU_EEEEENS5_IJNS4_10UnderscoreESX_SX_EEEEENS4_23SM90_TMA_LOAD_MULTICASTENS4_14ComposedLayoutINS4_7SwizzleILi3ELi4ELi3EEENS4_18smem_ptr_flag_bitsILi32EEENSS_INS5_IJNSA_ILi8EEENSA_ILi32EEEEEENS5_IJS17_SC_EEEEEEEvNS4_8identityES10_S1B_vS1C_EENS_8epilogue10collective6detail29Sm90TmaWarpSpecializedAdapterINS1F_15DefaultEpilogueIfSJ_SJ_NS1E_6thread17LinearCombinationIfLi1EffLNS1J_9ScaleType4KindE0ELNS_15FloatRoundStyleE2EfEENS1_15EpilogueDefaultEEEEEvvEEEEvNT_6ParamsE,@function
        .size           _ZN7cutlass13device_kernelINS_4gemm6kernel13GemmUniversalIN4cute5tupleIJiiiiEEENS1_10collective13CollectiveMmaINS1_34MainloopSm90TmaGmmaWarpSpecializedILi2ENS5_IJNS4_1CILi2EEESB_NSA_ILi1EEEEEENS1_32KernelTmaWarpSpecializedPingpongEEENS5_IJNSA_ILi64EEENSA_ILi128EEESH_EEEfNS5_IJlSC_lEEEfSJ_NS4_8TiledMMAINS4_8MMA_AtomIJNS4_4SM904GMMA30MMA_64x128x8_F32TF32TF32_SS_TNILNSN_7ScaleInE1ELSP_1EEEEEENS4_6LayoutINS5_IJSC_SC_SC_EEENS5_IJNSA_ILi0EEESU_SU_EEEEENS5_IJNS4_10UnderscoreESX_SX_EEEEENS4_23SM90_TMA_LOAD_MULTICASTENS4_14ComposedLayoutINS4_7SwizzleILi3ELi4ELi3EEENS4_18smem_ptr_flag_bitsILi32EEENSS_INS5_IJNSA_ILi8EEENSA_ILi32EEEEEENS5_IJS17_SC_EEEEEEEvNS4_8identityES10_S1B_vS1C_EENS_8epilogue10collective6detail29Sm90TmaWarpSpecializedAdapterINS1F_15DefaultEpilogueIfSJ_SJ_NS1E_6thread17LinearCombinationIfLi1EffLNS1J_9ScaleType4KindE0ELNS_15FloatRoundStyleE2EfEENS1_15EpilogueDefaultEEEEEvvEEEEvNT_6ParamsE,(.L_x_196 - _ZN7cutlass13device_kernelINS_4gemm6kernel13GemmUniversalIN4cute5tupleIJiiiiEEENS1_10collective13CollectiveMmaINS1_34MainloopSm90TmaGmmaWarpSpecializedILi2ENS5_IJNS4_1CILi2EEESB_NSA_ILi1EEEEEENS1_32KernelTmaWarpSpecializedPingpongEEENS5_IJNSA_ILi64EEENSA_ILi128EEESH_EEEfNS5_IJlSC_lEEEfSJ_NS4_8TiledMMAINS4_8MMA_AtomIJNS4_4SM904GMMA30MMA_64x128x8_F32TF32TF32_SS_TNILNSN_7ScaleInE1ELSP_1EEEEEENS4_6LayoutINS5_IJSC_SC_SC_EEENS5_IJNSA_ILi0EEESU_SU_EEEEENS5_IJNS4_10UnderscoreESX_SX_EEEEENS4_23SM90_TMA_LOAD_MULTICASTENS4_14ComposedLayoutINS4_7SwizzleILi3ELi4ELi3EEENS4_18smem_ptr_flag_bitsILi32EEENSS_INS5_IJNSA_ILi8EEENSA_ILi32EEEEEENS5_IJS17_SC_EEEEEEEvNS4_8identityES10_S1B_vS1C_EENS_8epilogue10collective6detail29Sm90TmaWarpSpecializedAdapterINS1F_15DefaultEpilogueIfSJ_SJ_NS1E_6thread17LinearCombinationIfLi1EffLNS1J_9ScaleType4KindE0ELNS_15FloatRoundStyleE2EfEENS1_15EpilogueDefaultEEEEEvvEEEEvNT_6ParamsE)
        .other          _ZN7cutlass13device_kernelINS_4gemm6kernel13GemmUniversalIN4cute5tupleIJiiiiEEENS1_10collective13CollectiveMmaINS1_34MainloopSm90TmaGmmaWarpSpecializedILi2ENS5_IJNS4_1CILi2EEESB_NSA_ILi1EEEEEENS1_32KernelTmaWarpSpecializedPingpongEEENS5_IJNSA_ILi64EEENSA_ILi128EEESH_EEEfNS5_IJlSC_lEEEfSJ_NS4_8TiledMMAINS4_8MMA_AtomIJNS4_4SM904GMMA30MMA_64x128x8_F32TF32TF32_SS_TNILNSN_7ScaleInE1ELSP_1EEEEEENS4_6LayoutINS5_IJSC_SC_SC_EEENS5_IJNSA_ILi0EEESU_SU_EEEEENS5_IJNS4_10UnderscoreESX_SX_EEEEENS4_23SM90_TMA_LOAD_MULTICASTENS4_14ComposedLayoutINS4_7SwizzleILi3ELi4ELi3EEENS4_18smem_ptr_flag_bitsILi32EEENSS_INS5_IJNSA_ILi8EEENSA_ILi32EEEEEENS5_IJS17_SC_EEEEEEEvNS4_8identityES10_S1B_vS1C_EENS_8epilogue10collective6detail29Sm90TmaWarpSpecializedAdapterINS1F_15DefaultEpilogueIfSJ_SJ_NS1E_6thread17LinearCombinationIfLi1EffLNS1J_9ScaleType4KindE0ELNS_15FloatRoundStyleE2EfEENS1_15EpilogueDefaultEEEEEvvEEEEvNT_6ParamsE,@"STO_CUDA_ENTRY STV_DEFAULT"
_ZN7cutlass13device_kernelINS_4gemm6kernel13GemmUniversalIN4cute5tupleIJiiiiEEENS1_10collective13CollectiveMmaINS1_34MainloopSm90TmaGmmaWarpSpecializedILi2ENS5_IJNS4_1CILi2EEESB_NSA_ILi1EEEEEENS1_32KernelTmaWarpSpecializedPingpongEEENS5_IJNSA_ILi64EEENSA_ILi128EEESH_EEEfNS5_IJlSC_lEEEfSJ_NS4_8TiledMMAINS4_8MMA_AtomIJNS4_4SM904GMMA30MMA_64x128x8_F32TF32TF32_SS_TNILNSN_7ScaleInE1ELSP_1EEEEEENS4_6LayoutINS5_IJSC_SC_SC_EEENS5_IJNSA_ILi0EEESU_SU_EEEEENS5_IJNS4_10UnderscoreESX_SX_EEEEENS4_23SM90_TMA_LOAD_MULTICASTENS4_14ComposedLayoutINS4_7SwizzleILi3ELi4ELi3EEENS4_18smem_ptr_flag_bitsILi32EEENSS_INS5_IJNSA_ILi8EEENSA_ILi32EEEEEENS5_IJS17_SC_EEEEEEEvNS4_8identityES10_S1B_vS1C_EENS_8epilogue10collective6detail29Sm90TmaWarpSpecializedAdapterINS1F_15DefaultEpilogueIfSJ_SJ_NS1E_6thread17LinearCombinationIfLi1EffLNS1J_9ScaleType4KindE0ELNS_15FloatRoundStyleE2EfEENS1_15EpilogueDefaultEEEEEvvEEEEvNT_6ParamsE:
[----:B------:R-:W0:Y:S01]  /*0000*/  LDC R1, c[0x0][0x28] ;  /* 0x00000a00ff017b82 */ /* 0x000e220000000800 */
[----:B------:R-:W1:Y:S01]  /*0010*/  S2R R3, SR_TID.X ;  /* 0x0000000000037919 */ /* 0x000e620000002100 */
[----:B------:R-:W-:Y:S01]  /*0020*/  ELECT P0, URZ, PT ;  /* 0x00000000003f782f */ /* 0x000fe20003800000 */
[----:B------:R-:W-:Y:S01]  /*0030*/  BSSY B0, `(.L_x_0) ;  /* 0x0000014000007945 */ /* 0x000fe20003800000 */
[--C-:B-1----:R-:W-:Y:S02]  /*0040*/  SHF.R.U32.HI R0, RZ, 0x5, R3.reuse ;  /* 0x00000005ff007819 */ /* 0x102fe40000011603 */
[----:B------:R-:W-:-:S03]  /*0050*/  SHF.R.U32.HI R5, RZ, 0x7, R3 ;  /* 0x00000007ff057819 */ /* 0x000fc60000011603 */
[----:B------:R-:W1:Y:S02]  /*0060*/  SHFL.IDX PT, R2, R0, RZ, 0x1f ;  /* 0x00001fff00027589 */ /* 0x000e6400000e0000 */
[----:B-1----:R-:W-:Y:S02]  /*0070*/  R2UR UR6, R2 ;  /* 0x00000000020672ca */ /* 0x002fe400000e0000 */
[----:B------:R1:W2:Y:S11]  /*0080*/  SHFL.IDX PT, R2, R5, RZ, 0x1f ;  /* 0x00001fff05027589 */ /* 0x0002b600000e0000 */
[----:B------:R-:W-:-:S02]  /*0090*/  USHF.R.S32.HI UR4, URZ, 0x1f, UR6 ;  /* 0x0000001f3f047899 */ /* 0x000fc40008011406 */
[----:B------:R-:W-:Y:S02]  /*00a0*/  ISETP.NE.OR P0, PT, RZ, UR6, !P0 ;  /* 0x00000006ff007c0c */ /* 0x000fe4000c705670 */
[----:B------:R-:W-:-:S04]  /*00b0*/  ULEA.HI UR4, UR4, UR6, URZ, 0x2 ;  /* 0x0000000604047291 */ /* 0x000fc8000f8f103f */
[----:B------:R-:W-:-:S04]  /*00c0*/  ULOP3.LUT UR4, UR4, 0xfffffffc, URZ, 0xc0, !UPT ;  /* 0xfffffffc04047892 */ /* 0x000fc8000f8ec03f */
[----:B------:R-:W-:-:S03]  /*00d0*/  UIADD3 UR6, UR6, -UR4, URZ ;  /* 0x8000000406067290 */ /* 0x000fc6000fffe03f */
[----:B012---:R-:W-:Y:S09]  /*00e0*/  @P0 BRA `(.L_x_1) ;  /* 0x0000000000200947 */ /* 0x007ff20003800000 */
[----:B------:R-:W-:Y:S02]  /*00f0*/  ULDC.64 UR4, c[0x0][0x198] ;  /* 0x0000660000047ab9 */ /* 0x000fe40000000a00 */
[----:B------:R-:W-:Y:S02]  /*0100*/  UIADD3 UR8, UP0, UR4, 0xf0, URZ ;  /* 0x000000f004087890 */ /* 0x000fe4000ff1e03f */
[----:B------:R-:W-:Y:S02]  /*0110*/  UIADD3 UR4, UP1, UR4, 0x1f0, URZ ;  /* 0x000001f004047890 */ /* 0x000fe4000ff3e03f */
[----:B------:R-:W-:Y:S02]  /*0120*/  UIADD3.X UR9, URZ, UR5, URZ, UP0, !UPT ;  /* 0x000000053f097290 */ /* 0x000fe400087fe43f */
[----:B------:R-:W-:-:S07]  /*0130*/  UIADD3.X UR5, URZ, UR5, URZ, UP1, !UPT ;  /* 0x000000053f057290 */ /* 0x000fce0008ffe43f */
[----:B------:R0:W-:Y:S02]  /*0140*/  UTMACCTL.PF [UR8] ;  /* 0x00000000080079b9 */ /* 0x0001e40008040000 */
[----:B------:R0:W-:Y:S02]  /*0150*/  UTMACCTL.PF [UR4] ;  /* 0x00000000040079b9 */ /* 0x0001e40008040000 */
[----:B0-----:R-:W-:Y:S01]  /*0160*/  NOP ;  /* 0x0000000000007918 */ /* 0x001fe20000000000 */
.L_x_1:
[----:B------:R-:W-:Y:S05]  /*0170*/  BSYNC B0 ;  /* 0x0000000000007941 */ /* 0x000fea0003800000 */
.L_x_0:
[----:B------:R-:W0:Y:S01]  /*0180*/  SHFL.IDX PT, R6, R0, RZ, 0x1f ;  /* 0x00001fff00067589 */ /* 0x000e2200000e0000 */
[----:B------:R-:W-:Y:S01]  /*0190*/  R2UR UR19, R2 ;  /* 0x00000000021372ca */ /* 0x000fe200000e0000 */
[----:B------:R-:W-:-:S04]  /*01a0*/  UISETP.NE.AND UP0, UPT, UR6, 0x3, UPT ;  /* 0x000000030600788c */ /* 0x000fc8000bf05270 */
[----:B------:R-:W-:-:S08]  /*01b0*/  UISETP.EQ.OR UP0, UPT, UR6, URZ, !UP0 ;  /* 0x0000003f0600728c */ /* 0x000fd0000c702670 */
[----:B------:R-:W-:Y:S02]  /*01c0*/  UIADD3 UR14, UR19, -0x1, URZ ;  /* 0xffffffff130e7890 */ /* 0x000fe4000fffe03f */
[----:B------:R-:W-:Y:S02]  /*01d0*/  UISETP.EQ.AND UP0, UPT, UR19, URZ, UP0 ;  /* 0x0000003f1300728c */ /* 0x000fe40008702270 */
[----:B------:R-:W-:Y:S02]  /*01e0*/  UISETP.GE.U32.AND UP1, UPT, UR14, 0x2, UPT ;  /* 0x000000020e00788c */ /* 0x000fe4000bf26070 */
[----:B------:R-:W-:Y:S01]  /*01f0*/  USEL UR38, URZ, 0x1, !UP0 ;  /* 0x000000013f267887 */ /* 0x000fe2000c000000 */
[----:B0-----:R-:W-:-:S03]  /*0200*/  ISETP.NE.AND P0, PT, R6, RZ, PT ;  /* 0x000000ff0600720c */ /* 0x001fc60003f05270 */
[----:B------:R-:W-:-:S10]  /*0210*/  USEL UR38, UR38, 0x2, UP1 ;  /* 0x0000000226267887 */ /* 0x000fd40008800000 */
[----:B------:R-:W-:Y:S05]  /*0220*/  @P0 BRA `(.L_x_2) ;  /* 0x0000000000480947 */ /* 0x000fea0003800000 */
[----:B------:R-:W0:Y:S01]  /*0230*/  S2UR UR7, SR_CgaCtaId ;  /* 0x00000000000779c3 */ /* 0x000e220000008800 */
[----:B------:R-:W-:Y:S01]  /*0240*/  UMOV UR4, 0x400 ;  /* 0x0000040000047882 */ /* 0x000fe20000000000 */
[----:B------:R-:W-:Y:S01]  /*0250*/  UMOV UR5, 0x1 ;  /* 0x0000000100057882 */ /* 0x000fe20000000000 */
[----:B------:R-:W-:Y:S01]  /*0260*/  UMOV UR8, 0x3 ;  /* 0x0000000300087882 */ /* 0x000fe20000000000 */
[----:B------:R-:W-:Y:S01]  /*0270*/  ELECT P0, URZ, PT ;  /* 0x00000000003f782f */ /* 0x000fe20003800000 */
[----:B------:R-:W-:-:S04]  /*0280*/  UIADD3 UR8, -UR8, 0x100000, URZ ;  /* 0x0010000008087890 */ /* 0x000fc8000fffe13f */
[----:B------:R-:W-:Y:S02]  /*0290*/  USHF.L.U32 UR9, UR8, 0xb, URZ ;  /* 0x0000000b08097899 */ /* 0x000fe4000800063f */
[----:B------:R-:W-:Y:S02]  /*02a0*/  USHF.L.U32 UR8, UR8, 0x1, URZ ;  /* 0x0000000108087899 */ /* 0x000fe4000800063f */
[----:B0-----:R-:W-:Y:S02]  /*02b0*/  ULEA UR7, UR7, UR4, 0x18 ;  /* 0x0000000407077291 */ /* 0x001fe4000f8ec03f */
[----:B------:R-:W-:-:S04]  /*02c0*/  UIADD3 UR4, -UR5, 0x100000, URZ ;  /* 0x0010000005047890 */ /* 0x000fc8000fffe13f */
[----:B------:R-:W-:Y:S02]  /*02d0*/  USHF.L.U32 UR5, UR4, 0xb, URZ ;  /* 0x0000000b04057899 */ /* 0x000fe4000800063f */
[----:B------:R-:W-:Y:S01]  /*02e0*/  USHF.L.U32 UR4, UR4, 0x1, URZ ;  /* 0x0000000104047899 */ /* 0x000fe2000800063f */
[----:B------:R-:W0:Y:S11]  /*02f0*/  FENCE.VIEW.ASYNC.S ;  /* 0x00000000000073c6 */ /* 0x000e360000000000 */
[----:B0-----:R0:W1:Y:S01]  /*0300*/  SYNCS.EXCH.64 URZ, [UR7], UR4 ;  /* 0x00000004073f75b2 */ /* 0x0010620008000100 */
[----:B------:R0:W2:Y:S01]  /*0310*/  SYNCS.EXCH.64 URZ, [UR7+0x10], UR8 ;  /* 0x00001008073f75b2 */ /* 0x0000a20008000100 */
[----:B------:R0:W3:Y:S01]  /*0320*/  SYNCS.EXCH.64 URZ, [UR7+0x8], UR4 ;  /* 0x00000804073f75b2 */ /* 0x0000e20008000100 */
[----:B------:R0:W4:Y:S01]  /*0330*/  SYNCS.EXCH.64 URZ, [UR7+0x18], UR8 ;  /* 0x00001808073f75b2 */ /* 0x0001220008000100 */
[----:B------:R-:W-:Y:S01]  /*0340*/  NOP ;  /* 0x0000000000007918 */ /* 0x000fe20000000000 */
.L_x_2:
[----:B------:R-:W5:Y:S01]  /*0350*/  S2UR UR15, SR_CTAID.X ;  /* 0x00000000000f79c3 */ /* 0x000f620000002500 */
[----:B------:R-:W-:Y:S01]  /*0360*/  SHF.R.S32.HI R2, RZ, 0x1f, R3 ;  /* 0x0000001fff027819 */ /* 0x000fe20000011403 */
[----:B------:R-:W1:Y:S01]  /*0370*/  SHFL.IDX PT, R7, R0, RZ, 0x1f ;  /* 0x00001fff00077589 */ /* 0x000e6200000e0000 */
[----:B------:R-:W-:Y:S02]  /*0380*/  ELECT P0, URZ, PT ;  /* 0x00000000003f782f */ /* 0x000fe40003800000 */
[----:B------:R-:W-:Y:S01]  /*0390*/  SHF.R.S32.HI R11, RZ, 0x1f, R6 ;  /* 0x0000001fff0b7819 */ /* 0x000fe20000011406 */
[----:B0-----:R-:W-:Y:S01]  /*03a0*/  ULDC UR4, c[0x0][0x150] ;  /* 0x0000540000047ab9 */ /* 0x001fe20000000800 */
[----:B------:R-:W-:Y:S01]  /*03b0*/  LEA.HI R2, R2, R3, RZ, 0x7 ;  /* 0x0000000302027211 */ /* 0x000fe200078f38ff */
[----:B------:R-:W0:Y:S01]  /*03c0*/  SHFL.IDX PT, R8, R0, RZ, 0x1f ;  /* 0x00001fff00087589 */ /* 0x000e2200000e0000 */
[----:B------:R-:W2:Y:S01]  /*03d0*/  S2UR UR8, SR_CTAID.Y ;  /* 0x00000000000879c3 */ /* 0x000ea20000002600 */
[----:B------:R-:W-:-:S02]  /*03e0*/  ELECT P1, URZ, PT ;  /* 0x00000000003f782f */ /* 0x000fc40003820000 */
[----:B------:R-:W-:Y:S01]  /*03f0*/  LOP3.LUT R2, R2, 0xffffff80, RZ, 0xc0, !PT ;  /* 0xffffff8002027812 */ /* 0x000fe200078ec0ff */
[----:B------:R-:W-:Y:S01]  /*0400*/  ULDC UR7, c[0x0][0x144] ;  /* 0x0000510000077ab9 */ /* 0x000fe20000000800 */
[----:B------:R-:W-:Y:S01]  /*0410*/  LEA.HI R11, R11, R6, RZ, 0x2 ;  /* 0x000000060b0b7211 */ /* 0x000fe200078f10ff */
[----:B------:R-:W-:Y:S01]  /*0420*/  UMOV UR18, 0x80 ;  /* 0x0000008000127882 */ /* 0x000fe20000000000 */
[----:B------:R-:W-:Y:S01]  /*0430*/  NOP ;  /* 0x0000000000007918 */ /* 0x000fe20000000000 */
[----:B------:R-:W-:Y:S01]  /*0440*/  IMAD.IADD R4, R3, 0x1, -R2 ;  /* 0x0000000103047824 */ /* 0x000fe200078e0a02 */
[----:B------:R-:W-:Y:S01]  /*0450*/  LOP3.LUT R11, R11, 0x3ffffffc, RZ, 0xc0, !PT ;  /* 0x3ffffffc0b0b7812 */ /* 0x000fe200078ec0ff */
[----:B------:R-:W-:Y:S01]  /*0460*/  NOP ;  /* 0x0000000000007918 */ /* 0x000fe20000000000 */
[----:B------:R-:W-:Y:S01]  /*0470*/  ULDC UR17, c[0x0][0x148] ;  /* 0x0000520000117ab9 */ /* 0x000fe20000000800 */
[----:B------:R3:W3:Y:S01]  /*0480*/  SHFL.IDX PT, R98, R5, RZ, 0x1f ;  /* 0x00001fff05627589 */ /* 0x0006e200000e0000 */
[----:B------:R-:W-:Y:S01]  /*0490*/  SHF.R.S32.HI R9, RZ, 0x1f, R4 ;  /* 0x0000001fff097819 */ /* 0x000fe20000011404 */
[----:B------:R-:W-:Y:S01]  /*04a0*/  IMAD.IADD R11, R6, 0x1, -R11 ;  /* 0x00000001060b7824 */ /* 0x000fe200078e0a0b */
[----:B------:R-:W-:Y:S01]  /*04b0*/  ISETP.NE.AND P2, PT, RZ, UR19, PT ;  /* 0x00000013ff007c0c */ /* 0x000fe2000bf45270 */
[----:B------:R-:W-:Y:S01]  /*04c0*/  IMAD.MOV.U32 R88, RZ, RZ, 0x1 ;  /* 0x00000001ff587424 */ /* 0x000fe200078e00ff */
[----:B-----5:R-:W-:-:S02]  /*04d0*/  I2FP.F32.U32 R10, UR15 ;  /* 0x0000000f000a7c45 */ /* 0x020fc40008201000 */
[----:B------:R-:W-:Y:S02]  /*04e0*/  LEA.HI R2, R9, R4, RZ, 0x3 ;  /* 0x0000000409027211 */ /* 0x000fe400078f18ff */
[----:B-1----:R-:W-:Y:S01]  /*04f0*/  ISETP.NE.OR P0, PT, R7, RZ, !P0 ;  /* 0x000000ff0700720c */ /* 0x002fe20004705670 */
[----:B------:R-:W-:Y:S01]  /*0500*/  FMUL R10, R10, UR4 ;  /* 0x000000040a0a7c20 */ /* 0x000fe20008400000 */
[--C-:B------:R-:W-:Y:S01]  /*0510*/  SHF.R.S32.HI R7, RZ, 0x3, R2.reuse ;  /* 0x00000003ff077819 */ /* 0x100fe20000011402 */
[----:B------:R-:W-:Y:S01]  /*0520*/  ULDC UR4, c[0x0][0x154] ;  /* 0x0000550000047ab9 */ /* 0x000fe20000000800 */
[----:B------:R-:W-:Y:S02]  /*0530*/  SHF.R.S32.HI R2, RZ, 0x1f, R2 ;  /* 0x0000001fff027819 */ /* 0x000fe40000011402 */
[----:B0-----:R-:W-:Y:S01]  /*0540*/  ISETP.NE.OR P1, PT, R8, RZ, !P1 ;  /* 0x000000ff0800720c */ /* 0x001fe20004f25670 */
[----:B------:R-:W0:Y:S01]  /*0550*/  F2I.U32.TRUNC.NTZ R10, R10 ;  /* 0x0000000a000a7305 */ /* 0x000e22000020f000 */
[----:B------:R-:W-:-:S02]  /*0560*/  LEA.HI R2, R2, R7, RZ, 0x2 ;  /* 0x0000000702027211 */ /* 0x000fc400078f10ff */
[----:B--2---:R-:W-:Y:S02]  /*0570*/  I2FP.F32.U32 R0, UR8 ;  /* 0x0000000800007c45 */ /* 0x004fe40008201000 */
[----:B------:R-:W-:Y:S01]  /*0580*/  LOP3.LUT R2, R2, 0xfffffffc, RZ, 0xc0, !PT ;  /* 0xfffffffc02027812 */ /* 0x000fe200078ec0ff */
[----:B------:R-:W-:Y:S02]  /*0590*/  VOTEU.ALL UP0, P0 ;  /* 0x00000000003f7886 */ /* 0x000fe40000000000 */
[----:B------:R-:W-:Y:S02]  /*05a0*/  FMUL R6, R0, UR4 ;  /* 0x0000000400067c20 */ /* 0x000fe40008400000 */
[----:B------:R-:W-:Y:S01]  /*05b0*/  IMAD.IADD R2, R7, 0x1, -R2 ;  /* 0x0000000107027824 */ /* 0x000fe200078e0a02 */
[----:B------:R-:W1:Y:S01]  /*05c0*/  @!UP0 S2UR UR11, SR_CgaCtaId ;  /* 0x00000000000b89c3 */ /* 0x000e620000008800 */
[----:B------:R-:W-:Y:S01]  /*05d0*/  VOTEU.ALL UP1, P1 ;  /* 0x00000000003f7886 */ /* 0x000fe20000820000 */
[----:B------:R-:W-:Y:S01]  /*05e0*/  @!UP0 UMOV UR10, 0x400 ;  /* 0x00000400000a8882 */ /* 0x000fe20000000000 */
[----:B------:R-:W-:Y:S01]  /*05f0*/  IMAD R2, R11, 0x4, R2 ;  /* 0x000000040b027824 */ /* 0x000fe200078e0202 */
[----:B0-----:R-:W-:Y:S01]  /*0600*/  R2UR UR4, R10 ;  /* 0x000000000a0472ca */ /* 0x001fe200000e0000 */
[----:B------:R-:W0:Y:S01]  /*0610*/  F2I.U32.TRUNC.NTZ R6, R6 ;  /* 0x0000000600067305 */ /* 0x000e22000020f000 */
[----:B------:R-:W-:Y:S01]  /*0620*/  @!UP1 UMOV UR13, 0x400 ;  /* 0x00000400000d9882 */ /* 0x000fe20000000000 */
[C---:B------:R-:W-:Y:S01]  /*0630*/  IMAD.SHL.U32 R23, R2.reuse, 0x4, RZ ;  /* 0x0000000402177824 */ /* 0x040fe200078e00ff */
[----:B------:R-:W-:Y:S01]  /*0640*/  LEA.HI R0, R2, R2, RZ, 0x1 ;  /* 0x0000000202007211 */ /* 0x000fe200078f08ff */
[----:B------:R-:W2:Y:S01]  /*0650*/  @!UP1 S2UR UR16, SR_CgaCtaId ;  /* 0x00000000001099c3 */ /* 0x000ea20000008800 */
[----:B------:R-:W-:Y:S01]  /*0660*/  VOTEU.ALL UP2, P1 ;  /* 0x00000000003f7886 */ /* 0x000fe20000840000 */
[----:B------:R-:W-:Y:S01]  /*0670*/  VOTEU.ALL UP3, P1 ;  /* 0x00000000003f7886 */ /* 0x000fe20000860000 */
[----:B------:R-:W-:Y:S01]  /*0680*/  LOP3.LUT R7, R0, 0xfffffffe, RZ, 0xc0, !PT ;  /* 0xfffffffe00077812 */ /* 0x000fe200078ec0ff */
[----:B------:R-:W-:Y:S01]  /*0690*/  VOTEU.ALL UP4, P1 ;  /* 0x00000000003f7886 */ /* 0x000fe20000880000 */
[----:B------:R-:W-:Y:S01]  /*06a0*/  LOP3.LUT R23, R2, 0xc, R23, 0x78, !PT ;  /* 0x0000000c02177812 */ /* 0x000fe200078e7817 */
[----:B------:R-:W-:-:S02]  /*06b0*/  VOTEU.ALL UP5, P1 ;  /* 0x00000000003f7886 */ /* 0x000fc400008a0000 */
[----:B------:R-:W-:Y:S01]  /*06c0*/  IMAD.IADD R7, R2, 0x1, -R7 ;  /* 0x0000000102077824 */ /* 0x000fe200078e0a07 */
[----:B------:R-:W-:Y:S01]  /*06d0*/  UIADD3 UR4, -UR4, URZ, URZ ;  /* 0x0000003f04047290 */ /* 0x000fe2000fffe13f */
[----:B------:R-:W5:Y:S01]  /*06e0*/  LDC R2, c[0x0][0x140] ;  /* 0x00005000ff027b82 */ /* 0x000f620000000800 */
[----:B0-----:R-:W-:Y:S02]  /*06f0*/  R2UR UR9, R6 ;  /* 0x00000000060972ca */ /* 0x001fe400000e0000 */
[----:B------:R-:W-:Y:S02]  /*0700*/  UIMAD UR7, UR7, UR4, UR15 ;  /* 0x00000004070772a4 */ /* 0x000fe4000f8e020f */
[----:B-1----:R-:W-:Y:S01]  /*0710*/  @!UP0 ULEA UR12, UR11, UR10, 0x18 ;  /* 0x0000000a0b0c8291 */ /* 0x002fe2000f8ec03f */
[----:B------:R-:W-:Y:S01]  /*0720*/  UMOV UR4, 0x20 ;  /* 0x0000002000047882 */ /* 0x000fe20000000000 */
[----:B------:R-:W-:-:S04]  /*0730*/  @!UP1 UIADD3 UR10, -UR18, 0x100000, URZ ;  /* 0x00100000120a9890 */ /* 0x000fc8000fffe13f */
[----:B------:R-:W-:Y:S02]  /*0740*/  @!UP1 USHF.L.U32 UR11, UR10, 0xb, URZ ;  /* 0x0000000b0a0b9899 */ /* 0x000fe4000800063f */
[----:B------:R-:W-:Y:S01]  /*0750*/  @!UP1 USHF.L.U32 UR10, UR10, 0x1, URZ ;  /* 0x000000010a0a9899 */ /* 0x000fe2000800063f */
[----:B------:R-:W-:Y:S01]  /*0760*/  ISETP.NE.AND P3, PT, R7, UR7, PT ;  /* 0x0000000707007c0c */ /* 0x000fe2000bf65270 */
[----:B------:R-:W-:-:S04]  /*0770*/  @!UP0 UIADD3 UR4, -UR4, 0x100000, URZ ;  /* 0x0010000004048890 */ /* 0x000fc8000fffe13f */
[----:B------:R-:W-:Y:S02]  /*0780*/  @!UP0 USHF.L.U32 UR5, UR4, 0xb, URZ ;  /* 0x0000000b04058899 */ /* 0x000fe4000800063f */
[----:B------:R-:W-:Y:S01]  /*0790*/  @!UP0 USHF.L.U32 UR4, UR4, 0x1, URZ ;  /* 0x0000000104048899 */ /* 0x000fe2000800063f */
[----:B------:R-:W-:Y:S01]  /*07a0*/  VOTEU.ALL UP0, P0 ;  /* 0x00000000003f7886 */ /* 0x000fe20000000000 */
[----:B--2---:R-:W-:Y:S01]  /*07b0*/  @!UP1 ULEA UR13, UR16, UR13, 0x18 ;  /* 0x0000000d100d9291 */ /* 0x004fe2000f8ec03f */
[----:B------:R-:W-:Y:S01]  /*07c0*/  VOTEU.ALL UP1, P0 ;  /* 0x00000000003f7886 */ /* 0x000fe20000020000 */
[----:B------:R-:W-:Y:S01]  /*07d0*/  UIADD3 UR9, -UR9, URZ, URZ ;  /* 0x0000003f09097290 */ /* 0x000fe2000fffe13f */
[----:B------:R-:W-:Y:S01]  /*07e0*/  LOP3.LUT P0, RZ, R4, 0x7, RZ, 0xc0, !PT ;  /* 0x0000000704ff7812 */ /* 0x000fe2000780c0ff */
[----:B------:R-:W0:Y:S06]  /*07f0*/  FENCE.VIEW.ASYNC.S ;  /* 0x00000000000073c6 */ /* 0x000e2c0000000000 */
[----:B0-----:R-:W0:Y:S01]  /*0800*/  @!UP0 SYNCS.EXCH.64 URZ, [UR12+0x50], UR4 ;  /* 0x000050040c3f85b2 */ /* 0x001e220008000100 */
[----:B------:R-:W-:-:S02]  /*0810*/  @P3 LEA.HI R0, R23, R23, RZ, 0x1 ;  /* 0x0000001717003211 */ /* 0x000fc400078f08ff */
[----:B-----5:R-:W-:Y:S02]  /*0820*/  ISETP.EQ.U32.AND P1, PT, R2, 0x1, PT ;  /* 0x000000010200780c */ /* 0x020fe40003f22070 */
[----:B------:R-:W-:Y:S02]  /*0830*/  @P3 SHF.R.S32.HI R0, RZ, 0x1, R0 ;  /* 0x00000001ff003819 */ /* 0x000fe40000011400 */
[----:B------:R-:W-:-:S04]  /*0840*/  ISETP.LT.U32.AND P0, PT, R23, 0x4, !P0 ;  /* 0x000000041700780c */ /* 0x000fc80004701070 */
[----:B---3--:R-:W-:Y:S01]  /*0850*/  SEL R5, RZ, 0x1, !P0 ;  /* 0x00000001ff057807 */ /* 0x008fe20004000000 */
[----:B------:R1:W2:Y:S01]  /*0860*/  @!UP1 SYNCS.EXCH.64 URZ, [UR12+0x58], UR4 ;  /* 0x000058040c3f95b2 */ /* 0x0002a20008000100 */
[----:B------:R-:W-:Y:S01]  /*0870*/  NOP ;  /* 0x0000000000007918 */ /* 0x000fe20000000000 */
[----:B-1----:R-:W-:Y:S01]  /*0880*/  UIMAD UR4, UR17, UR9, UR8 ;  /* 0x00000009110472a4 */ /* 0x002fe2000f8e0208 */
[----:B------:R1:W3:Y:S05]  /*0890*/  @!UP2 SYNCS.EXCH.64 URZ, [UR13+0x30], UR10 ;  /* 0x0000300a0d3fa5b2 */ /* 0x0002ea0008000100 */
[----:B------:R-:W-:-:S04]  /*08a0*/  @P3 ISETP.NE.AND P4, PT, R0, UR4, PT ;  /* 0x0000000400003c0c */ /* 0x000fc8000bf85270 */
[----:B------:R-:W-:-:S04]  /*08b0*/  @P3 SEL R88, RZ, 0x1, P4 ;  /* 0x00000001ff583807 */ /* 0x000fc80002000000 */
[----:B------:R-:W-:Y:S01]  /*08c0*/  LOP3.LUT R88, R88, R5, RZ, 0xc0, !PT ;  /* 0x0000000558587212 */ /* 0x000fe200078ec0ff */
[----:B------:R1:W0:Y:S01]  /*08d0*/  @!UP3 SYNCS.EXCH.64 URZ, [UR13+0x38], UR10 ;  /* 0x0000380a0d3fb5b2 */ /* 0x0002220008000100 */
[----:B------:R1:W0:Y:S01]  /*08e0*/  @!UP4 SYNCS.EXCH.64 URZ, [UR13+0x40], UR10 ;  /* 0x0000400a0d3fc5b2 */ /* 0x0002220008000100 */
[----:B------:R1:W0:Y:S01]  /*08f0*/  @!UP5 SYNCS.EXCH.64 URZ, [UR13+0x48], UR10 ;  /* 0x0000480a0d3fd5b2 */ /* 0x0002220008000100 */
[----:B------:R-:W-:Y:S01]  /*0900*/  NOP ;  /* 0x0000000000007918 */ /* 0x000fe20000000000 */
[----:B-1----:R-:W-:Y:S05]  /*0910*/  @!P1 BRA `(.L_x_3) ;  /* 0x0000000000089947 */ /* 0x002fea0003800000 */
[----:B0-234-:R-:W-:Y:S01]  /*0920*/  UCGABAR_ARV ;  /* 0x00000000000079c7 */ /* 0x01dfe20008000000 */
[----:B------:R-:W-:Y:S05]  /*0930*/  BRA `(.L_x_4) ;  /* 0x0000000000047947 */ /* 0x000fea0003800000 */
.L_x_3:
[----:B0-234-:R-:W-:Y:S01]  /*0940*/  NOP ;  /* 0x0000000000007918 */ /* 0x01dfe20000000000 */
.L_x_4:
[----:B------:R-:W-:Y:S01]  /*0950*/  ULDC.64 UR4, c[0x0][0x598] ;  /* 0x0001660000047ab9 */ /* 0x000fe20000000a00 */
[----:B------:R-:W-:Y:S01]  /*0960*/  ULDC.64 UR36, c[0x0][0x208] ;  /* 0x0000820000247ab9 */ /* 0x000fe20000000a00 */
[----:B------:R-:W-:-:S04]  /*0970*/  ISETP.NE.U32.AND P0, PT, RZ, UR4, PT ;  /* 0x00000004ff007c0c */ /* 0x000fc8000bf05070 */
[----:B------:R-:W-:-:S13]  /*0980*/  ISETP.NE.AND.EX P0, PT, RZ, UR5, PT, P0 ;  /* 0x00000005ff007c0c */ /* 0x000fda000bf05300 */
[----:B------:R-:W-:Y:S05]  /*0990*/  @!P0 BRA `(.L_x_5) ;  /* 0x00000000001c8947 */ /* 0x000fea0003800000 */
[----:B------:R-:W0:Y:S02]  /*09a0*/  LDC.64 R6, c[0x0][0x598] ;  /* 0x00016600ff067b82 */ /* 0x000e240000000a00 */
[----:B0-----:R-:W2:Y:S02]  /*09b0*/  LDG.E.64 R6, desc[UR36][R6.64] ;  /* 0x0000002406067981 */ /* 0x001ea4000c1e1b00 */
[----:B--2---:R-:W-:-:S04]  /*09c0*/  ISETP.NE.U32.AND P0, PT, R6, RZ, PT ;  /* 0x000000ff0600720c */ /* 0x004fc80003f05070 */
[----:B------:R-:W-:-:S13]  /*09d0*/  ISETP.NE.AND.EX P0, PT, R7, RZ, PT, P0 ;  /* 0x000000ff0700720c */ /* 0x000fda0003f05300 */
[----:B------:R-:W-:Y:S05]  /*09e0*/  @!P0 BRA `(.L_x_5) ;  /* 0x0000000000088947 */ /* 0x000fea0003800000 */
[----:B------:R0:W5:Y:S01]  /*09f0*/  LD.E R89, desc[UR36][R6.64] ;  /* 0x0000002406597980 */ /* 0x000162000c101900 */
[----:B------:R-:W-:Y:S05]  /*0a00*/  BRA `(.L_x_6) ;  /* 0x0000000000247947 */ /* 0x000fea0003800000 */
.L_x_5:
[----:B------:R-:W-:Y:S02]  /*0a10*/  ULDC.64 UR4, c[0x0][0x588] ;  /* 0x0001620000047ab9 */ /* 0x000fe40000000a00 */
[----:B------:R-:W-:-:S04]  /*0a20*/  ISETP.NE.U32.AND P0, PT, RZ, UR4, PT ;  /* 0x00000004ff007c0c */ /* 0x000fc8000bf05070 */
[----:B------:R-:W-:-:S13]  /*0a30*/  ISETP.NE.AND.EX P0, PT, RZ, UR5, PT, P0 ;  /* 0x00000005ff007c0c */ /* 0x000fda000bf05300 */
[----:B------:R-:W-:Y:S05]  /*0a40*/  @!P0 BRA `(.L_x_7) ;  /* 0x00000000000c8947 */ /* 0x000fea0003800000 */
[----:B------:R-:W0:Y:S02]  /*0a50*/  LDC.64 R6, c[0x0][0x588] ;  /* 0x00016200ff067b82 */ /* 0x000e240000000a00 */
[----:B0-----:R1:W5:Y:S01]  /*0a60*/  LDG.E R89, desc[UR36][R6.64] ;  /* 0x0000002406597981 */ /* 0x001362000c1e1900 */
[----:B------:R-:W-:Y:S05]  /*0a70*/  BRA `(.L_x_6) ;  /* 0x0000000000087947 */ /* 0x000fea0003800000 */
.L_x_7:
[----:B------:R-:W-:Y:S02]  /*0a80*/  ULDC UR4, c[0x0][0x580] ;  /* 0x0001600000047ab9 */ /* 0x000fe40000000800 */
[----:B------:R-:W-:-:S07]  /*0a90*/  IMAD.U32 R89, RZ, RZ, UR4 ;  /* 0x00000004ff597e24 */ /* 0x000fce000f8e00ff */
.L_x_6:
[----:B------:R-:W-:Y:S02]  /*0aa0*/  ULDC.64 UR4, c[0x0][0x5a0] ;  /* 0x0001680000047ab9 */ /* 0x000fe40000000a00 */
[----:B------:R-:W-:-:S04]  /*0ab0*/  ISETP.NE.U32.AND P0, PT, RZ, UR4, PT ;  /* 0x00000004ff007c0c */ /* 0x000fc8000bf05070 */
[----:B------:R-:W-:-:S13]  /*0ac0*/  ISETP.NE.AND.EX P0, PT, RZ, UR5, PT, P0 ;  /* 0x00000005ff007c0c */ /* 0x000fda000bf05300 */
[----:B------:R-:W-:Y:S05]  /*0ad0*/  @!P0 BRA `(.L_x_8) ;  /* 0x00000000001c8947 */ /* 0x000fea0003800000 */
[----:B01----:R-:W0:Y:S02]  /*0ae0*/  LDC.64 R6, c[0x0][0x5a0] ;  /* 0x00016800ff067b82 */ /* 0x003e240000000a00 */
[----:B0-----:R-:W2:Y:S02]  /*0af0*/  LDG.E.64 R6, desc[UR36][R6.64] ;  /* 0x0000002406067981 */ /* 0x001ea4000c1e1b00 */
[----:B--2---:R-:W-:-:S04]  /*0b00*/  ISETP.NE.U32.AND P0, PT, R6, RZ, PT ;  /* 0x000000ff0600720c */ /* 0x004fc80003f05070 */
[----:B------:R-:W-:-:S13]  /*0b10*/  ISETP.NE.AND.EX P0, PT, R7, RZ, PT, P0 ;  /* 0x000000ff0700720c */ /* 0x000fda0003f05300 */
[----:B------:R-:W-:Y:S05]  /*0b20*/  @!P0 BRA `(.L_x_8) ;  /* 0x0000000000088947 */ /* 0x000fea0003800000 */
[----:B------:R0:W5:Y:S01]  /*0b30*/  LD.E R90, desc[UR36][R6.64] ;  /* 0x00000024065a7980 */ /* 0x000162000c101900 */
[----:B------:R-:W-:Y:S05]  /*0b40*/  BRA `(.L_x_9) ;  /* 0x0000000000247947 */ /* 0x000fea0003800000 */
.L_x_8:
[----:B------:R-:W-:Y:S02]  /*0b50*/  ULDC.64 UR4, c[0x0][0x590] ;  /* 0x0001640000047ab9 */ /* 0x000fe40000000a00 */
[----:B------:R-:W-:-:S04]  /*0b60*/  ISETP.NE.U32.AND P0, PT, RZ, UR4, PT ;  /* 0x00000004ff007c0c */ /* 0x000fc8000bf05070 */
[----:B------:R-:W-:-:S13]  /*0b70*/  ISETP.NE.AND.EX P0, PT, RZ, UR5, PT, P0 ;  /* 0x00000005ff007c0c */ /* 0x000fda000bf05300 */
[----:B------:R-:W-:Y:S05]  /*0b80*/  @!P0 BRA `(.L_x_10) ;  /* 0x00000000000c8947 */ /* 0x000fea0003800000 */
[----:B------:R-:W2:Y:S02]  /*0b90*/  LDC.64 R90, c[0x0][0x590] ;  /* 0x00016400ff5a7b82 */ /* 0x000ea40000000a00 */
[----:B--2---:R2:W5:Y:S01]  /*0ba0*/  LDG.E R90, desc[UR36][R90.64] ;  /* 0x000000245a5a7981 */ /* 0x004562000c1e1900 */
[----:B------:R-:W-:Y:S05]  /*0bb0*/  BRA `(.L_x_9) ;  /* 0x0000000000087947 */ /* 0x000fea0003800000 */
.L_x_10:
[----:B------:R-:W-:Y:S02]  /*0bc0*/  ULDC UR4, c[0x0][0x584] ;  /* 0x0001610000047ab9 */ /* 0x000fe40000000800 */
[----:B------:R-:W-:-:S07]  /*0bd0*/  IMAD.U32 R90, RZ, RZ, UR4 ;  /* 0x00000004ff5a7e24 */ /* 0x000fce000f8e00ff */
.L_x_9:
[----:B------:R-:W-:Y:S01]  /*0be0*/  ULDC UR4, c[0x0][0x65c] ;  /* 0x0001970000047ab9 */ /* 0x000fe20000000800 */
[----:B01----:R-:W0:Y:S01]  /*0bf0*/  LDC.64 R6, c[0x0][0x650] ;  /* 0x00019400ff067b82 */ /* 0x003e220000000a00 */
[----:B------:R-:W-:Y:S01]  /*0c00*/  UISETP.NE.AND UP2, UPT, UR4, 0x1, UPT ;  /* 0x000000010400788c */ /* 0x000fe2000bf45270 */
[----:B------:R-:W-:Y:S01]  /*0c10*/  IMAD.MOV.U32 R18, RZ, RZ, -0x1 ;  /* 0xffffffffff127424 */ /* 0x000fe200078e00ff */
[----:B------:R-:W-:Y:S01]  /*0c20*/  UISETP.NE.AND UP0, UPT, UR19, 0x2, UPT ;  /* 0x000000021300788c */ /* 0x000fe2000bf05270 */
[----:B------:R-:W-:Y:S01]  /*0c30*/  IMAD.MOV.U32 R2, RZ, RZ, -0x1 ;  /* 0xffffffffff027424 */ /* 0x000fe200078e00ff */
[----:B------:R-:W-:Y:S01]  /*0c40*/  UP2UR UR61, UPR, URZ, 0x4 ;  /* 0x000000043f3d7883 */ /* 0x000fe20008000000 */
[----:B------:R-:W-:-:S06]  /*0c50*/  IMAD.MOV.U32 R19, RZ, RZ, -0x1 ;  /* 0xffffffffff137424 */ /* 0x000fcc00078e00ff */
[----:B------:R-:W-:Y:S01]  /*0c60*/  @UP2 ULDC UR12, c[0x0][0x10] ;  /* 0x00000400000c2ab9 */ /* 0x000fe20000000800 */
[----:B------:R-:W-:Y:S01]  /*0c70*/  @UP2 UMOV UR4, UR8 ;  /* 0x0000000800042c82 */ /* 0x000fe20008000000 */
[----:B------:R-:W-:Y:S01]  /*0c80*/  @UP2 UMOV UR5, URZ ;  /* 0x0000003f00052c82 */ /* 0x000fe20008000000 */
[----:B------:R-:W-:Y:S01]  /*0c90*/  @!UP2 ULDC UR16, c[0x0][0xc] ;  /* 0x000003000010aab9 */ /* 0x000fe20000000800 */
[----:B------:R-:W-:Y:S01]  /*0ca0*/  @UP2 UIMAD.WIDE.U32 UR12, UR15, UR12, UR4 ;  /* 0x0000000c0f0c22a5 */ /* 0x000fe2000f8e0004 */
[----:B------:R-:W-:Y:S02]  /*0cb0*/  ULDC UR10, c[0x0][0xc] ;  /* 0x00000300000a7ab9 */ /* 0x000fe40000000800 */
[----:B------:R-:W-:Y:S01]  /*0cc0*/  @UP2 UMOV UR4, URZ ;  /* 0x0000003f00042c82 */ /* 0x000fe20008000000 */
[----:B------:R-:W-:Y:S01]  /*0cd0*/  ULDC UR11, c[0x0][0x10] ;  /* 0x00000400000b7ab9 */ /* 0x000fe20000000800 */
[----:B------:R-:W-:Y:S01]  /*0ce0*/  @UP2 UIADD3 UR18, UR13, UR4, URZ ;  /* 0x000000040d122290 */ /* 0x000fe2000fffe03f */
[----:B------:R-:W-:-:S02]  /*0cf0*/  UMOV UR5, URZ ;  /* 0x0000003f00057c82 */ /* 0x000fc40008000000 */
[----:B------:R-:W-:Y:S01]  /*0d00*/  UMOV UR4, UR15 ;  /* 0x0000000f00047c82 */ /* 0x000fe20008000000 */
[----:B------:R-:W-:Y:S02]  /*0d10*/  UIMAD.WIDE.U32 UR10, UR10, UR11, URZ ;  /* 0x0000000b0a0a72a5 */ /* 0x000fe4000f8e003f */
[----:B------:R-:W-:Y:S01]  /*0d20*/  @!UP2 UIMAD.WIDE.U32 UR4, UR8, UR16, UR4 ;  /* 0x000000100804a2a5 */ /* 0x000fe2000f8e0004 */
[----:B------:R-:W-:Y:S02]  /*0d30*/  ULDC UR13, c[0x0][0x14] ;  /* 0x00000500000d7ab9 */ /* 0x000fe40000000800 */
[----:B------:R-:W-:Y:S02]  /*0d40*/  UIMAD.WIDE.U32 UR46, UR10, UR13, URZ ;  /* 0x0000000d0a2e72a5 */ /* 0x000fe4000f8e003f */
[----:B------:R-:W-:Y:S02]  /*0d50*/  UIMAD UR10, UR11, UR13, URZ ;  /* 0x0000000d0b0a72a4 */ /* 0x000fe4000f8e023f */
[----:B------:R-:W-:Y:S01]  /*0d60*/  @!UP2 UMOV UR12, UR4 ;  /* 0x00000004000cac82 */ /* 0x000fe20008000000 */
[----:B------:R-:W-:Y:S01]  /*0d70*/  @!UP2 UMOV UR18, UR5 ;  /* 0x000000050012ac82 */ /* 0x000fe20008000000 */
[----:B------:R-:W-:-:S02]  /*0d80*/  UIADD3 UR20, UR47, UR10, URZ ;  /* 0x0000000a2f147290 */ /* 0x000fc4000fffe03f */
[----:B------:R-:W-:-:S04]  /*0d90*/  UIADD3 UR4, UP1, UR12, UR46, URZ ;  /* 0x0000002e0c047290 */ /* 0x000fc8000ff3e03f */
[----:B------:R-:W-:Y:S02]  /*0da0*/  UIADD3.X UR5, UR18, UR20, URZ, UP1, !UPT ;  /* 0x0000001412057290 */ /* 0x000fe40008ffe43f */
[----:B------:R-:W-:Y:S01]  /*0db0*/  IMAD.U32 R22, RZ, RZ, UR20 ;  /* 0x00000014ff167e24 */ /* 0x000fe2000f8e00ff */
[----:B------:R-:W-:Y:S02]  /*0dc0*/  USEL UR4, UR4, UR12, !UP0 ;  /* 0x0000000c04047287 */ /* 0x000fe4000c000000 */
[----:B------:R-:W-:-:S04]  /*0dd0*/  USEL UR5, UR5, UR18, !UP0 ;  /* 0x0000001205057287 */ /* 0x000fc8000c000000 */
[----:B0-----:R-:W-:Y:S01]  /*0de0*/  ISETP.LE.U32.AND P0, PT, R6, UR4, PT ;  /* 0x0000000406007c0c */ /* 0x001fe2000bf03070 */
[----:B------:R-:W-:Y:S02]  /*0df0*/  IMAD.U32 R16, RZ, RZ, UR4 ;  /* 0x00000004ff107e24 */ /* 0x000fe4000f8e00ff */
[----:B------:R-:W-:Y:S02]  /*0e00*/  IMAD.U32 R0, RZ, RZ, UR5 ;  /* 0x00000005ff007e24 */ /* 0x000fe4000f8e00ff */
[----:B------:R-:W-:-:S03]  /*0e10*/  IMAD.U32 R17, RZ, RZ, UR5 ;  /* 0x00000005ff117e24 */ /* 0x000fc6000f8e00ff */
[----:B------:R-:W-:Y:S02]  /*0e20*/  ISETP.GE.U32.AND.EX P0, PT, R0, R7, PT, P0 ;  /* 0x000000070000720c */ /* 0x000fe40003f06100 */
[----:B------:R-:W-:-:S11]  /*0e30*/  PRMT R0, RZ, 0x7610, R0 ;  /* 0x00007610ff007816 */ /* 0x000fd60000000000 */
[----:B------:R-:W-:Y:S05]  /*0e40*/  @P0 BRA `(.L_x_11) ;  /* 0x0000000400500947 */ /* 0x000fea0003800000 */
[----:B------:R-:W-:Y:S01]  /*0e50*/  ULDC.64 UR18, c[0x0][0x628] ;  /* 0x00018a0000127ab9 */ /* 0x000fe20000000a00 */
[C---:B------:R-:W-:Y:S01]  /*0e60*/  R2UR UR20, R16.reuse ;  /* 0x00000000101472ca */ /* 0x040fe200000e0000 */
[----:B------:R-:W-:Y:S01]  /*0e70*/  ULDC UR16, c[0x0][0x630] ;  /* 0x00018c0000107ab9 */ /* 0x000fe20000000800 */
[----:B------:R-:W-:Y:S02]  /*0e80*/  ISETP.NE.U32.AND P0, PT, RZ, UR18, PT ;  /* 0x00000012ff007c0c */ /* 0x000fe4000bf05070 */
[----:B------:R-:W-:Y:S02]  /*0e90*/  R2UR UR4, R16 ;  /* 0x00000000100472ca */ /* 0x000fe400000e0000 */
[----:B------:R-:W-:Y:S02]  /*0ea0*/  ISETP.NE.AND.EX P0, PT, RZ, UR19, PT, P0 ;  /* 0x00000013ff007c0c */ /* 0x000fe4000bf05300 */
[----:B------:R-:W-:-:S11]  /*0eb0*/  R2UR UR5, R17 ;  /* 0x00000000110572ca */ /* 0x000fd600000e0000 */
[----:B------:R-:W-:Y:S05]  /*0ec0*/  @!P0 BRA `(.L_x_12) ;  /* 0x0000000000308947 */ /* 0x000fea0003800000 */
[----:B------:R-:W-:Y:S01]  /*0ed0*/  R2UR UR4, R16 ;  /* 0x00000000100472ca */ /* 0x000fe200000e0000 */
[----:B------:R-:W-:Y:S01]  /*0ee0*/  ULDC UR12, c[0x0][0x634] ;  /* 0x00018d00000c7ab9 */ /* 0x000fe20000000800 */
[----:B------:R-:W-:-:S11]  /*0ef0*/  R2UR UR15, R17 ;  /* 0x00000000110f72ca */ /* 0x000fd600000e0000 */
[----:B------:R-:W-:-:S04]  /*0f00*/  UIADD3 UR12, UP1, UR4, UR12, URZ ;  /* 0x0000000c040c7290 */ /* 0x000fc8000ff3e03f */
[----:B------:R-:W-:-:S04]  /*0f10*/  UIADD3.X UR15, URZ, UR15, URZ, UP1, !UPT ;  /* 0x0000000f3f0f7290 */ /* 0x000fc80008ffe43f */
[----:B------:R-:W-:-:S04]  /*0f20*/  UIMAD.WIDE.U32 UR4, UR15, UR18, URZ ;  /* 0x000000120f0472a5 */ /* 0x000fc8000f8e003f */
[----:B------:R-:W-:Y:S02]  /*0f30*/  UIMAD.WIDE.U32 UR10, UP1, UR12, UR19, UR4 ;  /* 0x000000130c0a72a5 */ /* 0x000fe4000f820004 */
[----:B------:R-:W-:Y:S02]  /*0f40*/  UIMAD.WIDE.U32 UR4, UR12, UR18, URZ ;  /* 0x000000120c0472a5 */ /* 0x000fe4000f8e003f */
[----:B------:R-:W-:Y:S02]  /*0f50*/  UIADD3.X UR13, URZ, URZ, URZ, UP1, !UPT ;  /* 0x0000003f3f0d7290 */ /* 0x000fe40008ffe43f */
[----:B------:R-:W-:Y:S01]  /*0f60*/  UIADD3 URZ, UP1, UR5, UR10, URZ ;  /* 0x0000000a053f7290 */ /* 0x000fe2000ff3e03f */
[----:B------:R-:W-:-:S03]  /*0f70*/  UMOV UR12, UR11 ;  /* 0x0000000b000c7c82 */ /* 0x000fc60008000000 */
[----:B------:R-:W-:-:S12]  /*0f80*/  UIMAD.WIDE.U32.X UR4, UR15, UR19, UR12, UP1 ;  /* 0x000000130f0472a5 */ /* 0x000fd800088e040c */
.L_x_12:
[----:B------:R-:W-:Y:S01]  /*0f90*/  USHF.R.U64 UR4, UR4, UR16, UR5 ;  /* 0x0000001004047299 */ /* 0x000fe20008001205 */
[----:B------:R-:W-:Y:S01]  /*0fa0*/  R2UR UR11, R17 ;  /* 0x00000000110b72ca */ /* 0x000fe200000e0000 */
[----:B------:R-:W-:Y:S02]  /*0fb0*/  USHF.R.U32.HI UR5, URZ, UR16, UR5 ;  /* 0x000000103f057299 */ /* 0x000fe40008011605 */
[----:B------:R-:W-:Y:S01]  /*0fc0*/  UIADD3 UR12, UP1, URZ, -UR4, URZ ;  /* 0x800000043f0c7290 */ /* 0x000fe2000ff3e03f */
[----:B------:R-:W-:Y:S01]  /*0fd0*/  ULDC.64 UR18, c[0x0][0x620] ;  /* 0x0001880000127ab9 */ /* 0x000fe20000000a00 */
[----:B------:R-:W-:Y:S02]  /*0fe0*/  UISETP.NE.AND UP2, UPT, UR61, URZ, UPT ;  /* 0x0000003f3d00728c */ /* 0x000fe4000bf45270 */
[----:B------:R-:W-:Y:S01]  /*0ff0*/  UIADD3.X UR5, URZ, ~UR5, URZ, UP1, !UPT ;  /* 0x800000053f057290 */ /* 0x000fe20008ffe43f */
[----:B------:R-:W-:Y:S01]  /*1000*/  UMOV UR10, UR20 ;  /* 0x00000014000a7c82 */ /* 0x000fe20008000000 */
[----:B------:R-:W-:-:S02]  /*1010*/  ULDC UR13, c[0x0][0x618] ;  /* 0x00018600000d7ab9 */ /* 0x000fc40000000800 */
[----:B------:R-:W-:Y:S02]  /*1020*/  UIMAD UR5, UR5, UR18, URZ ;  /* 0x00000012050572a4 */ /* 0x000fe4000f8e023f */
[----:B------:R-:W-:Y:S02]  /*1030*/  UIMAD.WIDE.U32 UR10, UR12, UR18, UR10 ;  /* 0x000000120c0a72a5 */ /* 0x000fe4000f8e000a */
[----:B------:R-:W-:Y:S02]  /*1040*/  UIMAD UR12, UR12, UR19, UR5 ;  /* 0x000000130c0c72a4 */ /* 0x000fe4000f8e0205 */
[----:B------:R-:W-:Y:S02]  /*1050*/  @UP2 UIMAD UR7, UR17, UR9, UR8 ;  /* 0x00000009110722a4 */ /* 0x000fe4000f8e0208 */
[----:B------:R-:W-:Y:S01]  /*1060*/  UIADD3 UR11, UR11, UR12, URZ ;  /* 0x0000000c0b0b7290 */ /* 0x000fe2000fffe03f */
[----:B------:R-:W-:Y:S01]  /*1070*/  ULDC.64 UR8, c[0x0][0x640] ;  /* 0x0001900000087ab9 */ /* 0x000fe20000000a00 */
[----:B------:R-:W-:-:S02]  /*1080*/  ULDC UR15, c[0x0][0x608] ;  /* 0x00018200000f7ab9 */ /* 0x000fc40000000800 */
[----:B------:R-:W-:Y:S01]  /*1090*/  USHF.R.U64 UR20, UR10, UR13, UR11 ;  /* 0x0000000d0a147299 */ /* 0x000fe2000800120b */
[----:B------:R-:W-:Y:S01]  /*10a0*/  ISETP.NE.U32.AND P0, PT, RZ, UR8, PT ;  /* 0x00000008ff007c0c */ /* 0x000fe2000bf05070 */
[----:B------:R-:W-:Y:S01]  /*10b0*/  USHF.R.U32.HI UR11, URZ, UR13, UR11 ;  /* 0x0000000d3f0b7299 */ /* 0x000fe2000801160b */
[----:B------:R-:W-:Y:S02]  /*10c0*/  ULDC UR21, c[0x0][0x658] ;  /* 0x0001960000157ab9 */ /* 0x000fe40000000800 */
[----:B------:R-:W-:Y:S01]  /*10d0*/  ISETP.NE.AND.EX P0, PT, RZ, UR9, PT, P0 ;  /* 0x00000009ff007c0c */ /* 0x000fe2000bf05300 */
[----:B------:R-:W-:Y:S02]  /*10e0*/  USHF.R.U64 UR25, UR20, UR15, UR11 ;  /* 0x0000000f14197299 */ /* 0x000fe4000800120b */
[----:B------:R-:W-:Y:S01]  /*10f0*/  USHF.R.U32.HI UR11, URZ, UR15, UR11 ;  /* 0x0000000f3f0b7299 */ /* 0x000fe2000801160b */
[----:B------:R-:W-:Y:S01]  /*1100*/  UMOV UR10, 0xffffffff ;  /* 0xffffffff000a7882 */ /* 0x000fe20000000000 */
[----:B------:R-:W-:Y:S01]  /*1110*/  ULDC UR5, c[0x0][0x600] ;  /* 0x0001800000057ab9 */ /* 0x000fe20000000800 */
[----:B------:R-:W-:-:S02]  /*1120*/  USHF.L.U32 UR10, UR10, UR21, URZ ;  /* 0x000000150a0a7299 */ /* 0x000fc4000800063f */
[----:B------:R-:W-:Y:S02]  /*1130*/  USHF.R.U64 UR26, UR25, UR21, UR11 ;  /* 0x00000015191a7299 */ /* 0x000fe4000800120b */
[----:B------:R-:W-:Y:S02]  /*1140*/  ULOP3.LUT UR15, URZ, UR10, URZ, 0x33, !UPT ;  /* 0x0000000a3f0f7292 */ /* 0x000fe4000f8e333f */
[----:B------:R-:W-:Y:S02]  /*1150*/  UIADD3 UR19, UR5, -0x1, URZ ;  /* 0xffffffff05137890 */ /* 0x000fe4000fffe03f */
[----:B------:R-:W-:Y:S01]  /*1160*/  USHF.R.U32.HI UR11, URZ, UR21, UR11 ;  /* 0x000000153f0b7299 */ /* 0x000fe2000801160b */
[----:B------:R-:W-:Y:S01]  /*1170*/  ULDC UR22, c[0x0][0x648] ;  /* 0x0001920000167ab9 */ /* 0x000fe20000000800 */
[----:B------:R-:W-:Y:S01]  /*1180*/  ULDC UR23, c[0x0][0x638] ;  /* 0x00018e0000177ab9 */ /* 0x000fe20000000800 */
[----:B------:R-:W-:Y:S01]  /*1190*/  UMOV UR24, 0x1 ;  /* 0x0000000100187882 */ /* 0x000fe20000000000 */
[----:B------:R-:W-:Y:S01]  /*11a0*/  UMOV UR10, UR26 ;  /* 0x0000001a000a7c82 */ /* 0x000fe20008000000 */
[----:B------:R-:W-:Y:S07]  /*11b0*/  @!P0 BRA `(.L_x_13) ;  /* 0x0000000000308947 */ /* 0x000fee0003800000 */
[----:B------:R-:W-:Y:S02]  /*11c0*/  ULDC UR16, c[0x0][0x64c] ;  /* 0x0001930000107ab9 */ /* 0x000fe40000000800 */
        /* <DEDUP_REMOVED lines=8> */
[----:B------:R-:W-:-:S07]  /*1250*/  UIMAD.WIDE.U32.X UR8, UR18, UR9, UR16, UP1 ;  /* 0x00000009120872a5 */ /* 0x000fce00088e0410 */
[----:B------:R-:W-:Y:S01]  /*1260*/  UMOV UR10, UR8 ;  /* 0x00000008000a7c82 */ /* 0x000fe20008000000 */
[----:B------:R-:W-:-:S05]  /*1270*/  UMOV UR11, UR9 ;  /* 0x00000009000b7c82 */ /* 0x000fca0008000000 */
.L_x_13:
[----:B------:R-:W-:Y:S01]  /*1280*/  USHF.R.U64 UR9, UR10, UR22, UR11 ;  /* 0x000000160a097299 */ /* 0x000fe2000800120b */
[----:B------:R-:W-:Y:S01]  /*1290*/  IMAD.MOV.U32 R0, RZ, RZ, 0x1 ;  /* 0x00000001ff007424 */ /* 0x000fe200078e00ff */
[----:B------:R-:W-:Y:S01]  /*12a0*/  USHF.L.U32 UR8, UR24, UR21, URZ ;  /* 0x0000001518087299 */ /* 0x000fe2000800063f */
[----:B------:R-:W-:Y:S01]  /*12b0*/  IMAD.U32 R19, RZ, RZ, UR4 ;  /* 0x00000004ff137e24 */ /* 0x000fe2000f8e00ff */
[----:B------:R-:W-:Y:S02]  /*12c0*/  ULOP3.LUT UR15, UR25, UR15, URZ, 0xc0, !UPT ;  /* 0x0000000f190f7292 */ /* 0x000fe4000f8ec03f */
[----:B------:R-:W-:Y:S02]  /*12d0*/  UIADD3 UR10, -UR9, URZ, URZ ;  /* 0x0000003f090a7290 */ /* 0x000fe4000fffe13f */
[----:B------:R-:W-:Y:S02]  /*12e0*/  UIMAD UR15, UR8, UR9, UR15 ;  /* 0x00000009080f72a4 */ /* 0x000fe4000f8e020f */
[----:B------:R-:W-:-:S02]  /*12f0*/  ULOP3.LUT UR19, UR20, UR19, URZ, 0xc0, !UPT ;  /* 0x0000001314137292 */ /* 0x000fc4000f8ec03f */
[----:B------:R-:W-:Y:S01]  /*1300*/  UIMAD UR8, UR10, UR23, UR26 ;  /* 0x000000170a0872a4 */ /* 0x000fe2000f8e021a */
[----:B------:R-:W-:Y:S01]  /*1310*/  ULDC UR9, c[0x0][0x610] ;  /* 0x0001840000097ab9 */ /* 0x000fe20000000800 */
[----:B------:R-:W-:Y:S02]  /*1320*/  UISETP.NE.AND UP1, UPT, UR61, URZ, UPT ;  /* 0x0000003f3d00728c */ /* 0x000fe4000bf25270 */
[----:B------:R-:W-:Y:S02]  /*1330*/  UIMAD UR7, UR15, UR9, UR7 ;  /* 0x000000090f0772a4 */ /* 0x000fe4000f8e0207 */
[----:B------:R-:W-:-:S04]  /*1340*/  UIMAD UR8, UR8, UR5, UR19 ;  /* 0x00000005080872a4 */ /* 0x000fc8000f8e0213 */
[----:B------:R-:W-:Y:S02]  /*1350*/  USEL UR5, UR8, UR7, !UP1 ;  /* 0x0000000708057287 */ /* 0x000fe4000c800000 */
[----:B------:R-:W-:-:S04]  /*1360*/  USEL UR7, UR7, UR8, !UP1 ;  /* 0x0000000807077287 */ /* 0x000fc8000c800000 */
[----:B------:R-:W-:Y:S02]  /*1370*/  IMAD.U32 R2, RZ, RZ, UR5 ;  /* 0x00000005ff027e24 */ /* 0x000fe4000f8e00ff */
[----:B------:R-:W-:-:S07]  /*1380*/  IMAD.U32 R18, RZ, RZ, UR7 ;  /* 0x00000007ff127e24 */ /* 0x000fce000f8e00ff */
.L_x_11:
[----:B------:R-:W-:Y:S05]  /*1390*/  @!P1 BRA `(.L_x_14) ;  /* 0x00000000000c9947 */ /* 0x000fea0003800000 */
[----:B------:R-:W-:Y:S01]  /*13a0*/  UCGABAR_WAIT ;  /* 0x0000000000007dc7 */ /* 0x000fe20008000000 */
[----:B------:R-:W-:Y:S01]  /*13b0*/  CCTL.IVALL ;  /* 0x00000000ff00798f */ /* 0x000fe20002000000 */
[----:B------:R-:W-:Y:S05]  /*13c0*/  BRA `(.L_x_15) ;  /* 0x0000000000047947 */ /* 0x000fea0003800000 */
.L_x_14:
[----:B------:R-:W-:Y:S06]  /*13d0*/  BAR.SYNC.DEFER_BLOCKING 0x0 ;  /* 0x0000000000007b1d */ /* 0x000fec0000010000 */
.L_x_15:
[----:B------:R-:W-:Y:S02]  /*13e0*/  ULDC UR4, c[0x0][0x28c] ;  /* 0x0000a30000047ab9 */ /* 0x000fe40000000800 */
[----:B------:R-:W-:-:S04]  /*13f0*/  UIADD3 UR4, UR4, 0x7f, URZ ;  /* 0x0000007f04047890 */ /* 0x000fc8000fffe03f */
[----:B------:R-:W-:-:S04]  /*1400*/  USHF.R.S32.HI UR5, URZ, 0x1f, UR4 ;  /* 0x0000001f3f057899 */ /* 0x000fc80008011404 */
[----:B------:R-:W-:-:S04]  /*1410*/  ULEA.HI UR5, UR5, UR4, URZ, 0x7 ;  /* 0x0000000405057291 */ /* 0x000fc8000f8f383f */
[----:B------:R-:W-:Y:S01]  /*1420*/  USHF.R.S32.HI UR39, URZ, 0x7, UR5 ;  /* 0x000000073f277899 */ /* 0x000fe20008011405 */
[----:B------:R-:W-:Y:S11]  /*1430*/  @!P2 BRA `(.L_x_16) ;  /* 0x000000540050a947 */ /* 0x000ff60003800000 */
[----:B------:R-:W-:-:S06]  /*1440*/  UISETP.GT.U32.AND UP1, UPT, UR14, 0x1, UPT ;  /* 0x000000010e00788c */ /* 0x000fcc000bf24070 */
[----:B------:R-:W-:-:S13]  /*1450*/  PLOP3.LUT P0, PT, PT, PT, UP1, 0x80, 0x0 ;  /* 0x000000000000781c */ /* 0x000fda0003f0f018 */
[----:B------:R-:W-:Y:S05]  /*1460*/  @P0 EXIT ;  /* 0x000000000000094d */ /* 0x000fea0003800000 */
.L_x_17:
[----:B------:R-:W-:-:S08]  /*1470*/  NOP ;  /* 0x0000000000007918 */ /* 0x000fd00000000000 */
[----:B------:R-:W0:Y:S02]  /*1480*/  USETMAXREG.TRY_ALLOC.CTAPOOL UP1, 0xe8 ;  /* 0x000000e8000079c8 */ /* 0x000e240008020600 */
[----:B0-----:R-:W-:-:S13]  /*1490*/  PLOP3.LUT P0, PT, PT, PT, UP1, 0x80, 0x0 ;  /* 0x000000000000781c */ /* 0x001fda0003f0f018 */
[----:B------:R-:W-:Y:S05]  /*14a0*/  @!P0 BRA `(.L_x_17) ;  /* 0xfffffffc00f08947 */ /* 0x000fea000383ffff */
[----:B------:R-:W-:-:S13]  /*14b0*/  LOP3.LUT P0, RZ, R0, 0xff, RZ, 0xc0, !PT ;  /* 0x000000ff00ff7812 */ /* 0x000fda000780c0ff */
[----:B------:R-:W-:Y:S05]  /*14c0*/  @!P0 EXIT ;  /* 0x000000000000894d */ /* 0x000fea0003800000 */
[----:B------:R-:W0:Y:S01]  /*14d0*/  S2UR UR5, SR_CgaCtaId ;  /* 0x00000000000579c3 */ /* 0x000e220000008800 */
[CC--:B------:R-:W-:Y:S01]  /*14e0*/  LEA.HI R0, R9.reuse, R4.reuse, RZ, 0x2 ;  /* 0x0000000409007211 */ /* 0x0c0fe200078f10ff */
[----:B------:R-:W-:Y:S01]  /*14f0*/  UMOV UR40, 0x400 ;  /* 0x0000040000287882 */ /* 0x000fe20000000000 */
[----:B------:R-:W-:Y:S01]  /*1500*/  R2UR UR4, R22 ;  /* 0x00000000160472ca */ /* 0x000fe200000e0000 */
[----:B------:R-:W-:Y:S01]  /*1510*/  ULDC.64 UR44, c[0x0][0x288] ;  /* 0x0000a200002c7ab9 */ /* 0x000fe20000000a00 */
[--C-:B------:R-:W-:Y:S01]  /*1520*/  SHF.R.S32.HI R92, RZ, 0x2, R0.reuse ;  /* 0x00000002ff5c7819 */ /* 0x100fe20000011400 */
[----:B------:R-:W-:Y:S01]  /*1530*/  ULOP3.LUT UR41, UR39, 0x1, URZ, 0xc0, !UPT ;  /* 0x0000000127297892 */ /* 0x000fe2000f8ec03f */
[----:B------:R-:W-:Y:S01]  /*1540*/  SHF.R.S32.HI R3, RZ, 0x1f, R0 ;  /* 0x0000001fff037819 */ /* 0x000fe20000011400 */
[----:B------:R-:W2:Y:S01]  /*1550*/  LDC.64 R96, c[0x0][0x5c8] ;  /* 0x00017200ff607b82 */ /* 0x000ea20000000a00 */
[----:B------:R-:W-:Y:S01]  /*1560*/  LEA.HI R9, R9, R4, RZ, 0x5 ;  /* 0x0000000409097211 */ /* 0x000fe200078f28ff */
[----:B------:R-:W-:Y:S01]  /*1570*/  UISETP.LT.AND UP1, UPT, UR39, 0x1, UPT ;  /* 0x000000012700788c */ /* 0x000fe2000bf21270 */
[----:B------:R-:W-:Y:S01]  /*1580*/  LEA.HI R3, R3, R92, RZ, 0x3 ;  /* 0x0000005c03037211 */ /* 0x000fe200078f18ff */
[----:B------:R-:W-:Y:S01]  /*1590*/  ULDC UR48, c[0x0][0x658] ;  /* 0x0001960000307ab9 */ /* 0x000fe20000000800 */
[----:B------:R-:W-:Y:S01]  /*15a0*/  SHF.R.S32.HI R9, RZ, 0x5, R9 ;  /* 0x00000005ff097819 */ /* 0x000fe20000011409 */
[----:B------:R-:W-:Y:S01]  /*15b0*/  UMOV UR6, 0xffffffff ;  /* 0xffffffff00067882 */ /* 0x000fe20000000000 */
[----:B------:R-:W-:Y:S01]  /*15c0*/  LOP3.LUT R3, R3, 0xfffffff8, RZ, 0xc0, !PT ;  /* 0xfffffff803037812 */ /* 0x000fe200078ec0ff */
[----:B------:R-:W-:-:S02]  /*15d0*/  USHF.L.U64.HI UR50, UR46, 0x1, UR4 ;  /* 0x000000012e327899 */ /* 0x000fc40008010204 */
[----:B------:R-:W-:Y:S02]  /*15e0*/  USHF.R.U32.HI UR4, URZ, 0x1, UR39 ;  /* 0x000000013f047899 */ /* 0x000fe40008011627 */
[----:B------:R-:W-:Y:S01]  /*15f0*/  IMAD.IADD R92, R92, 0x1, -R3 ;  /* 0x000000015c5c7824 */ /* 0x000fe200078e0a03 */
[----:B------:R-:W-:Y:S01]  /*1600*/  LOP3.LUT R3, R0, 0xfffffffc, RZ, 0xc0, !PT ;  /* 0xfffffffc00037812 */ /* 0x000fe200078ec0ff */
[----:B------:R-:W-:Y:S01]  /*1610*/  VIADD R0, R98, 0xffffffff ;  /* 0xffffffff62007836 */ /* 0x000fe20000000000 */
[----:B------:R-:W-:Y:S01]  /*1620*/  ULOP3.LUT UR4, UR4, 0x1, URZ, 0xc0, !UPT ;  /* 0x0000000104047892 */ /* 0x000fe2000f8ec03f */
[--C-:B------:R-:W-:Y:S01]  /*1630*/  IMAD R100, R9, -0x10, -R92.reuse ;  /* 0xfffffff009647824 */ /* 0x100fe200078e0a5c */
[----:B0-----:R-:W-:Y:S01]  /*1640*/  ULEA UR40, UR5, UR40, 0x18 ;  /* 0x0000002805287291 */ /* 0x001fe2000f8ec03f */
[----:B------:R-:W-:Y:S01]  /*1650*/  IMAD.IADD R3, R4, 0x1, -R3 ;  /* 0x0000000104037824 */ /* 0x000fe200078e0a03 */
[C---:B------:R-:W-:Y:S01]  /*1660*/  ISETP.NE.AND P0, PT, R0.reuse, RZ, PT ;  /* 0x000000ff0000720c */ /* 0x040fe20003f05270 */
[----:B------:R-:W-:Y:S01]  /*1670*/  IMAD.SHL.U32 R0, R0, 0x8, RZ ;  /* 0x0000000800007824 */ /* 0x000fe200078e00ff */
[--C-:B------:R-:W-:Y:S01]  /*1680*/  SHF.R.S32.HI R93, RZ, 0x1f, R92.reuse ;  /* 0x0000001fff5d7819 */ /* 0x100fe2000001145c */
[----:B------:R-:W-:Y:S01]  /*1690*/  IMAD.U32 R4, RZ, RZ, UR44 ;  /* 0x0000002cff047e24 */ /* 0x000fe2000f8e00ff */
[----:B------:R-:W-:Y:S01]  /*16a0*/  UIADD3 UR44, UR40, 0x30, URZ ;  /* 0x00000030282c7890 */ /* 0x000fe2000fffe03f */
[----:B------:R-:W-:Y:S01]  /*16b0*/  IMAD.SHL.U32 R94, R3, 0x2, RZ ;  /* 0x00000002035e7824 */ /* 0x000fe200078e00ff */
[----:B------:R-:W-:Y:S01]  /*16c0*/  LOP3.LUT R0, R0, 0x8, RZ, 0xc0, !PT ;  /* 0x0000000800007812 */ /* 0x000fe200078ec0ff */
[----:B------:R-:W-:Y:S01]  /*16d0*/  ULDC UR8, c[0x0][0x284] ;  /* 0x0000a10000087ab9 */ /* 0x000fe20000000800 */
[----:B------:R-:W-:Y:S01]  /*16e0*/  USEL UR41, UR41, URZ, !UP0 ;  /* 0x0000003f29297287 */ /* 0x000fe2000c000000 */
[C---:B--2---:R-:W-:Y:S01]  /*16f0*/  SHF.L.U64.HI R91, R96.reuse, 0x3, R97 ;  /* 0x00000003605b7819 */ /* 0x044fe20000010261 */
[----:B------:R-:W-:Y:S01]  /*1700*/  USEL UR42, UR39, 0x1, UP1 ;  /* 0x00000001272a7887 */ /* 0x000fe20008800000 */
[----:B------:R-:W-:Y:S01]  /*1710*/  IMAD.WIDE R92, R9, 0x10, R92 ;  /* 0x00000010095c7825 */ /* 0x000fe200078e025c */
[----:B------:R-:W-:Y:S01]  /*1720*/  USHF.L.U32 UR6, UR6, UR48, URZ ;  /* 0x0000003006067299 */ /* 0x000fe2000800063f */
[----:B------:R-:W-:Y:S01]  /*1730*/  SEL R101, RZ, 0x1, P0 ;  /* 0x00000001ff657807 */ /* 0x000fe20000000000 */
[----:B------:R-:W-:Y:S01]  /*1740*/  UISETP.EQ.U32.AND UP0, UPT, UR4, 0x1, !UP0 ;  /* 0x000000010400788c */ /* 0x000fe2000c702070 */
[----:B------:R-:W-:Y:S01]  /*1750*/  IMAD.SHL.U32 R96, R96, 0x8, RZ ;  /* 0x0000000860607824 */ /* 0x000fe200078e00ff */
[----:B------:R-:W-:Y:S01]  /*1760*/  LEA R98, R98, UR44, 0x3 ;  /* 0x0000002c62627c11 */ /* 0x000fe2000f8e18ff */
[----:B------:R-:W-:Y:S01]  /*1770*/  IMAD R97, R3, -0x2, R4 ;  /* 0xfffffffe03617824 */ /* 0x000fe200078e0204 */
[----:B------:R-:W-:Y:S01]  /*1780*/  LOP3.LUT R102, R0, 0x8, RZ, 0x3c, !PT ;  /* 0x0000000800667812 */ /* 0x000fe200078e3cff */
[----:B------:R-:W-:Y:S01]  /*1790*/  VIADD R100, R100, UR8 ;  /* 0x0000000864647c36 */ /* 0x000fe20008000000 */
[----:B------:R-:W-:Y:S01]  /*17a0*/  LOP3.LUT R99, R0, 0x18, RZ, 0x3c, !PT ;  /* 0x0000001800637812 */ /* 0x000fe200078e3cff */
[----:B------:R-:W-:Y:S01]  /*17b0*/  ULDC UR52, c[0x0][0x600] ;  /* 0x0001800000347ab9 */ /* 0x000fe20000000800 */
[----:B------:R-:W-:Y:S01]  /*17c0*/  SHF.R.S32.HI R95, RZ, 0x1f, R94 ;  /* 0x0000001fff5f7819 */ /* 0x000fe2000001145e */
[----:B------:R-:W-:Y:S01]  /*17d0*/  UMOV UR7, 0x1 ;  /* 0x0000000100077882 */ /* 0x000fe20000000000 */
[----:B------:R-:W-:-:S02]  /*17e0*/  ULOP3.LUT UR51, UR38, 0x1, URZ, 0xfc, !UPT ;  /* 0x0000000126337892 */ /* 0x000fc4000f8efc3f */
[----:B------:R-:W-:Y:S02]  /*17f0*/  UIADD3 UR45, UR45, 0xfe, URZ ;  /* 0x000000fe2d2d7890 */ /* 0x000fe4000fffe03f */
[----:B------:R-:W-:Y:S02]  /*1800*/  UIADD3 UR52, UR52, -0x1, URZ ;  /* 0xffffffff34347890 */ /* 0x000fe4000fffe03f */
[----:B------:R-:W-:Y:S02]  /*1810*/  USHF.L.U32 UR48, UR7, UR48, URZ ;  /* 0x0000003007307299 */ /* 0x000fe4000800063f */
[----:B------:R-:W-:Y:S02]  /*1820*/  UIADD3 UR42, -UR42, UR39, URZ ;  /* 0x000000272a2a7290 */ /* 0x000fe4000fffe13f */
[----:B------:R-:W-:Y:S02]  /*1830*/  ULOP3.LUT UR49, URZ, UR6, URZ, 0x33, !UPT ;  /* 0x000000063f317292 */ /* 0x000fe4000f8e333f */
[----:B------:R-:W-:-:S12]  /*1840*/  USEL UR43, URZ, 0x1, !UP0 ;  /* 0x000000013f2b7887 */ /* 0x000fd8000c000000 */
.L_x_165:
[----:B------:R-:W-:-:S04]  /*1850*/  SHF.L.U32 R3, R101, 0x1f, RZ ;  /* 0x0000001f65037819 */ /* 0x000fc800000006ff */
[----:B------:R-:W0:Y:S02]  /*1860*/  SYNCS.PHASECHK.TRANS64.TRYWAIT P0, [R98+URZ+-0x8], R3 ;  /* 0xfffff803620075a7 */ /* 0x000e24000800017f */
[----:B01234-:R-:W-:Y:S05]  /*1870*/  @!P0 BRA `(.L_x_18) ;  /* 0x0000006000dc8947 */ /* 0x01ffea0003800000 */
.L_x_185:
[----:B------:R-:W-:Y:S02]  /*1880*/  ULDC UR4, c[0x0][0x28c] ;  /* 0x0000a30000047ab9 */ /* 0x000fe40000000800 */
[----:B------:R-:W-:-:S13]  /*1890*/  ISETP.LT.AND P0, PT, RZ, UR4, PT ;  /* 0x00000004ff007c0c */ /* 0x000fda000bf01270 */
[----:B------:R-:W-:Y:S05]  /*18a0*/  @P0 BRA `(.L_x_19) ;  /* 0x0000000000400947 */ /* 0x000fea0003800000 */
[----:B------:R-:W-:Y:S01]  /*18b0*/  MOV R0, 0x0 ;  /* 0x0000000000007802 */ /* 0x000fe20000000f00 */
[----:B------:R-:W-:Y:S01]  /*18c0*/  ULDC.64 UR4, c[0x4][0x68] ;  /* 0x01001a0000047ab9 */ /* 0x000fe20000000a00 */
[----:B------:R-:W-:Y:S01]  /*18d0*/  ULDC.64 UR6, c[0x4][0x8] ;  /* 0x0100020000067ab9 */ /* 0x000fe20000000a00 */
[----:B------:R-:W-:Y:S01]  /*18e0*/  IMAD.U32 R4, RZ, RZ, UR4 ;  /* 0x00000004ff047e24 */ /* 0x000fe2000f8e00ff */
[----:B------:R1:W2:Y:S01]  /*18f0*/  LDC.64 R14, c[0x4][R0] ;  /* 0x01000000000e7b82 */ /* 0x0002a20000000a00 */
[----:B------:R-:W-:Y:S01]  /*1900*/  IMAD.U32 R5, RZ, RZ, UR5 ;  /* 0x00000005ff057e24 */ /* 0x000fe2000f8e00ff */
[----:B------:R-:W-:Y:S01]  /*1910*/  ULDC.64 UR4, c[0x4][0x70] ;  /* 0x01001c0000047ab9 */ /* 0x000fe20000000a00 */
[----:B------:R-:W-:Y:S02]  /*1920*/  IMAD.U32 R10, RZ, RZ, UR6 ;  /* 0x00000006ff0a7e24 */ /* 0x000fe4000f8e00ff */
[----:B------:R-:W-:Y:S02]  /*1930*/  IMAD.U32 R6, RZ, RZ, UR4 ;  /* 0x00000004ff067e24 */ /* 0x000fe4000f8e00ff */
[----:B------:R-:W-:-:S02]  /*1940*/  IMAD.U32 R7, RZ, RZ, UR5 ;  /* 0x00000005ff077e24 */ /* 0x000fc4000f8e00ff */
[----:B------:R-:W-:Y:S02]  /*1950*/  IMAD.U32 R11, RZ, RZ, UR7 ;  /* 0x00000007ff0b7e24 */ /* 0x000fe4000f8e00ff */
[----:B------:R-:W-:Y:S02]  /*1960*/  IMAD.MOV.U32 R8, RZ, RZ, 0x1e1 ;  /* 0x000001e1ff087424 */ /* 0x000fe400078e00ff */
[----:B------:R-:W-:Y:S02]  /*1970*/  IMAD.MOV.U32 R12, RZ, RZ, 0x1 ;  /* 0x00000001ff0c7424 */ /* 0x000fe400078e00ff */
[----:B-1----:R-:W-:-:S07]  /*1980*/  IMAD.MOV.U32 R13, RZ, RZ, RZ ;  /* 0x000000ffff0d7224 */ /* 0x002fce00078e00ff */
[----:B------:R-:W-:-:S07]  /*1990*/  LEPC R20, `(.L_x_19) ;  /* 0x000000001014794e */ /* 0x000fce0000000000 */
[----:B0-2--5:R-:W-:Y:S05]  /*19a0*/  CALL.ABS.NOINC R14 ;  /* 0x000000000e007343 */ /* 0x025fea0003c00000 */
.L_x_19:
[----:B------:R-:W-:-:S05]  /*19b0*/  IMAD.U32 R0, RZ, RZ, UR51 ;  /* 0x00000033ff007e24 */ /* 0x000fca000f8e00ff */
[----:B------:R-:W-:-:S13]  /*19c0*/  ISETP.NE.AND P0, PT, R0, 0x3, PT ;  /* 0x000000030000780c */ /* 0x000fda0003f05270 */
[----:B------:R-:W-:Y:S05]  /*19d0*/  @!P0 BRA `(.L_x_20) ;  /* 0x0000000000048947 */ /* 0x000fea0003800000 */
[----:B------:R-:W-:Y:S01]  /*19e0*/  BPT.TRAP 0x1 ;  /* 0x000000040000795c */ /* 0x000fe20000300000 */
.L_x_20:
[----:B0-----:R-:W-:Y:S02]  /*19f0*/  IMAD.U32 R3, RZ, RZ, UR41 ;  /* 0x00000029ff037e24 */ /* 0x001fe4000f8e00ff */
[----:B------:R-:W-:-:S03]  /*1a00*/  IMAD.U32 R0, RZ, RZ, UR43 ;  /* 0x0000002bff007e24 */ /* 0x000fc6000f8e00ff */
[----:B------:R-:W-:Y:S02]  /*1a10*/  LEA R3, R3, UR40, 0x3 ;  /* 0x0000002803037c11 */ /* 0x000fe4000f8e18ff */
[----:B------:R-:W-:-:S04]  /*1a20*/  SHF.L.U32 R0, R0, 0x1f, RZ ;  /* 0x0000001f00007819 */ /* 0x000fc800000006ff */
[----:B------:R0:W1:Y:S01]  /*1a30*/  SYNCS.PHASECHK.TRANS64.TRYWAIT P1, [R3+URZ], R0 ;  /* 0x00000000030075a7 */ /* 0x000062000802017f */
[----:B------:R-:W-:Y:S05]  /*1a40*/  @!P0 BRA `(.L_x_21) ;  /* 0x0000000000048947 */ /* 0x000fea0003800000 */
[----:B------:R-:W-:Y:S01]  /*1a50*/  BPT.TRAP 0x1 ;  /* 0x000000040000795c */ /* 0x000fe20000300000 */
.L_x_21:
[----:B------:R-:W-:-:S05]  /*1a60*/  IMAD.U32 R4, RZ, RZ, UR42 ;  /* 0x0000002aff047e24 */ /* 0x000fca000f8e00ff */
[----:B------:R-:W-:Y:S01]  /*1a70*/  ISETP.GE.AND P2, PT, R4, 0x1, PT ;  /* 0x000000010400780c */ /* 0x000fe20003f46270 */
[----:B-1----:R-:W-:-:S12]  /*1a80*/  @P1 BRA `(.L_x_22) ;  /* 0x0000000000081947 */ /* 0x002fd80003800000 */
[----:B------:R-:W1:Y:S02]  /*1a90*/  SYNCS.PHASECHK.TRANS64.TRYWAIT P1, [R3+URZ], R0 ;  /* 0x00000000030075a7 */ /* 0x000e64000802017f */
[----:B-1----:R-:W-:Y:S05]  /*1aa0*/  @!P1 BRA `(.L_x_23) ;  /* 0x0000006000649947 */ /* 0x002fea0003800000 */
.L_x_22:
[----:B------:R-:W-:Y:S05]  /*1ab0*/  WARPSYNC.ALL ;  /* 0x0000000000007948 */ /* 0x000fea0003800000 */
[----:B------:R-:W-:Y:S01]  /*1ac0*/  UIADD3 UR4, UR40, 0x100, URZ ;  /* 0x0000010028047890 */ /* 0x000fe2000fffe03f */
[----:B------:R-:W-:Y:S01]  /*1ad0*/  WARPGROUP.ARRIVE ;  /* 0x00000000000079c5 */ /* 0x000fe20000000000 */
[----:B------:R-:W-:Y:S02]  /*1ae0*/  UIADD3 UR5, UR40, 0x10100, URZ ;  /* 0x0001010028057890 */ /* 0x000fe4000fffe03f */
[----:B------:R-:W-:Y:S02]  /*1af0*/  USHF.R.U32.HI UR4, URZ, 0x4, UR4 ;  /* 0x000000043f047899 */ /* 0x000fe40008011604 */
[----:B------:R-:W-:-:S02]  /*1b00*/  USHF.R.U32.HI UR5, URZ, 0x4, UR5 ;  /* 0x000000043f057899 */ /* 0x000fc40008011605 */
[----:B------:R-:W-:Y:S02]  /*1b10*/  ULOP3.LUT UR4, UR4, 0x3fff, URZ, 0xc0, !UPT ;  /* 0x00003fff04047892 */ /* 0x000fe4000f8ec03f */
[----:B------:R-:W-:Y:S02]  /*1b20*/  ULOP3.LUT UR5, UR5, 0x3fff, URZ, 0xc0, !UPT ;  /* 0x00003fff05057892 */ /* 0x000fe4000f8ec03f */
[----:B------:R-:W-:Y:S02]  /*1b30*/  ULOP3.LUT UR4, UR4, 0x10000, URZ, 0xfc, !UPT ;  /* 0x0001000004047892 */ /* 0x000fe4000f8efc3f */
[----:B------:R-:W-:Y:S02]  /*1b40*/  ULOP3.LUT UR5, UR5, 0x10000, URZ, 0xfc, !UPT ;  /* 0x0001000005057892 */ /* 0x000fe4000f8efc3f */
[----:B------:R-:W-:Y:S02]  /*1b50*/  ULEA UR7, UR41, UR4, 0xb ;  /* 0x0000000429077291 */ /* 0x000fe4000f8e583f */
[----:B------:R-:W-:Y:S01]  /*1b60*/  ULEA UR6, UR41, UR5, 0xc ;  /* 0x0000000529067291 */ /* 0x000fe2000f8e603f */
[----:B------:R-:W-:Y:S01]  /*1b70*/  UMOV UR9, 0x40000040 ;  /* 0x4000004000097882 */ /* 0x000fe20000000000 */
[----:B------:R-:W-:-:S03]  /*1b80*/  UMOV UR11, 0x40000040 ;  /* 0x40000040000b7882 */ /* 0x000fc60000000000 */
[----:B------:R-:W-:Y:S02]  /*1b90*/  UMOV UR8, UR7 ;  /* 0x0000000700087c82 */ /* 0x000fe40008000000 */
[----:B------:R-:W-:Y:S02]  /*1ba0*/  UMOV UR10, UR6 ;  /* 0x00000006000a7c82 */ /* 0x000fe40008000000 */
[----:B------:R-:W-:Y:S01]  /*1bb0*/  HGMMA.64x128x8.F32.TF32 R24, gdesc[UR8], RZ, !UPT, gsb0 ;  /* 0x05e00000081879f0 */ /* 0x000fe2000c0028ff */
[----:B------:R-:W-:Y:S02]  /*1bc0*/  UIADD3 UR8, UR7, 0x2, URZ ;  /* 0x0000000207087890 */ /* 0x000fe4000fffe03f */
[----:B------:R-:W-:Y:S01]  /*1bd0*/  UIADD3 UR10, UR6, 0x2, URZ ;  /* 0x00000002060a7890 */ /* 0x000fe2000fffe03f */
[----:B------:R-:W-:Y:S01]  /*1be0*/  UMOV UR9, 0x40000040 ;  /* 0x4000004000097882 */ /* 0x000fe20000000000 */
[----:B------:R-:W-:Y:S01]  /*1bf0*/  UMOV UR11, 0x40000040 ;  /* 0x40000040000b7882 */ /* 0x000fe20000000000 */
[----:B------:R-:W-:-:S02]  /*1c00*/  WARPGROUP.DEPBAR.LE gsb0, 0x0 ;  /* 0x00008000000079c5 */ /* 0x000fc40000010000 */
[----:B------:R-:W-:-:S06]  /*1c10*/  WARPGROUP.ARRIVE ;  /* 0x00000000000079c5 */ /* 0x000fcc0000000000 */
[----:B------:R-:W-:Y:S01]  /*1c20*/  HGMMA.64x128x8.F32.TF32 R24, gdesc[UR8], R24, gsb0 ;  /* 0x05e00000081879f0 */ /* 0x000fe20008002818 */
[----:B------:R-:W-:Y:S02]  /*1c30*/  UIADD3 UR8, UR7, 0x4, URZ ;  /* 0x0000000407087890 */ /* 0x000fe4000fffe03f */
[----:B------:R-:W-:Y:S01]  /*1c40*/  UIADD3 UR10, UR6, 0x4, URZ ;  /* 0x00000004060a7890 */ /* 0x000fe2000fffe03f */
[----:B------:R-:W-:Y:S01]  /*1c50*/  UMOV UR9, 0x40000040 ;  /* 0x4000004000097882 */ /* 0x000fe20000000000 */
[----:B------:R-:W-:Y:S01]  /*1c60*/  UMOV UR11, 0x40000040 ;  /* 0x40000040000b7882 */ /* 0x000fe20000000000 */
[----:B------:R-:W-:Y:S02]  /*1c70*/  WARPGROUP.DEPBAR.LE gsb0, 0x0 ;  /* 0x00008000000079c5 */ /* 0x000fe40000010000 */
        /* <DEDUP_REMOVED lines=92> */
[----:B------:R-:W-:Y:S03]  /*2240*/  HGMMA.64x128x8.F32.TF32 R24, gdesc[UR8], R24, gsb0 ;  /* 0x05e00000081879f0 */ /* 0x000fe60008002818 */
[----:B------:R-:W-:Y:S02]  /*2250*/  WARPGROUP.DEPBAR.LE gsb0, 0x0 ;  /* 0x00008000000079c5 */ /* 0x000fe40000010000 */
[----:B------:R-:W-:Y:S05]  /*2260*/  @!P2 BRA `(.L_x_24) ;  /* 0x000000080068a947 */ /* 0x000fea0003800000 */
[----:B------:R-:W-:Y:S01]  /*2270*/  UIADD3 UR6, UR41, 0x1, URZ ;  /* 0x0000000129067890 */ /* 0x000fe2000fffe03f */
[----:B01----:R-:W-:Y:S02]  /*2280*/  IMAD.U32 R0, RZ, RZ, UR42 ;  /* 0x0000002aff007e24 */ /* 0x003fe4000f8e00ff */
[----:B------:R-:W-:Y:S01]  /*2290*/  IMAD.U32 R3, RZ, RZ, UR41 ;  /* 0x00000029ff037e24 */ /* 0x000fe2000f8e00ff */
[----:B------:R-:W-:-:S04]  /*22a0*/  UISETP.NE.AND UP0, UPT, UR6, 0x2, UPT ;  /* 0x000000020600788c */ /* 0x000fc8000bf05270 */
[----:B------:R-:W-:Y:S02]  /*22b0*/  USEL UR7, URZ, 0x1, UP0 ;  /* 0x000000013f077887 */ /* 0x000fe40008000000 */
[----:B------:R-:W-:Y:S02]  /*22c0*/  USEL UR6, UR6, URZ, UP0 ;  /* 0x0000003f06067287 */ /* 0x000fe40008000000 */
[----:B------:R-:W-:-:S06]  /*22d0*/  ULOP3.LUT UR7, UR43, UR7, URZ, 0x3c, !UPT ;  /* 0x000000072b077292 */ /* 0x000fcc000f8e3c3f */
[----:B------:R-:W-:-:S07]  /*22e0*/  IMAD.U32 R6, RZ, RZ, UR7 ;  /* 0x00000007ff067e24 */ /* 0x000fce000f8e00ff */
.L_x_31:
[----:B------:R-:W-:Y:S05]  /*22f0*/  @!P0 BRA `(.L_x_25) ;  /* 0x0000000000048947 */ /* 0x000fea0003800000 */
[----:B------:R-:W-:Y:S01]  /*2300*/  BPT.TRAP 0x1 ;  /* 0x000000040000795c */ /* 0x000fe20000300000 */
.L_x_25:
[----:B------:R-:W-:Y:S01]  /*2310*/  ULEA UR7, UR6, UR40, 0x3 ;  /* 0x0000002806077291 */ /* 0x000fe2000f8e183f */
[----:B------:R-:W-:-:S08]  /*2320*/  SHF.L.U32 R4, R6, 0x1f, RZ ;  /* 0x0000001f06047819 */ /* 0x000fd000000006ff */
[----:B------:R0:W1:Y:S01]  /*2330*/  SYNCS.PHASECHK.TRANS64.TRYWAIT P1, [UR7], R4 ;  /* 0x00000004ff0075a7 */ /* 0x0000620008020147 */
[----:B------:R-:W-:Y:S05]  /*2340*/  @!P0 BRA `(.L_x_26) ;  /* 0x0000000000048947 */ /* 0x000fea0003800000 */
[----:B------:R-:W-:Y:S01]  /*2350*/  BPT.TRAP 0x1 ;  /* 0x000000040000795c */ /* 0x000fe20000300000 */
.L_x_26:
[----:B-1----:R-:W-:Y:S05]  /*2360*/  @P1 BRA `(.L_x_27) ;  /* 0x0000000000081947 */ /* 0x002fea0003800000 */
[----:B------:R-:W1:Y:S02]  /*2370*/  SYNCS.PHASECHK.TRANS64.TRYWAIT P1, [UR7], R4 ;  /* 0x00000004ff0075a7 */ /* 0x000e640008020147 */
[----:B-1----:R-:W-:Y:S05]  /*2380*/  @!P1 BRA `(.L_x_28) ;  /* 0x0000005800409947 */ /* 0x002fea0003800000 */
.L_x_27:
[----:B------:R-:W-:Y:S01]  /*2390*/  ULEA UR8, UR6, UR5, 0xc ;  /* 0x0000000506087291 */ /* 0x000fe2000f8e603f */
[----:B------:R-:W-:Y:S01]  /*23a0*/  WARPGROUP.ARRIVE ;  /* 0x00000000000079c5 */ /* 0x000fe20000000000 */
[----:B------:R-:W-:Y:S01]  /*23b0*/  ULEA UR7, UR6, UR4, 0xb ;  /* 0x0000000406077291 */ /* 0x000fe2000f8e583f */
[----:B------:R-:W-:Y:S01]  /*23c0*/  UMOV UR15, 0x40000040 ;  /* 0x40000040000f7882 */ /* 0x000fe20000000000 */
[----:B------:R-:W-:Y:S01]  /*23d0*/  UMOV UR13, 0x40000040 ;  /* 0x40000040000d7882 */ /* 0x000fe20000000000 */
[----:B------:R-:W-:Y:S02]  /*23e0*/  UIADD3 UR10, UR8, 0xc06, URZ ;  /* 0x00000c06080a7890 */ /* 0x000fe4000fffe03f */
[----:B------:R-:W-:Y:S02]  /*23f0*/  UMOV UR14, UR8 ;  /* 0x00000008000e7c82 */ /* 0x000fe40008000000 */
[----:B------:R-:W-:Y:S01]  /*2400*/  UMOV UR12, UR7 ;  /* 0x00000007000c7c82 */ /* 0x000fe20008000000 */
[----:B------:R-:W-:Y:S01]  /*2410*/  UMOV UR11, 0x40000040 ;  /* 0x40000040000b7882 */ /* 0x000fe20000000000 */
[----:B------:R-:W-:Y:S01]  /*2420*/  HGMMA.64x128x8.F32.TF32 R24, gdesc[UR12], R24, gsb0 ;  /* 0x05e000000c1879f0 */ /* 0x000fe20008002818 */
[----:B------:R-:W-:-:S02]  /*2430*/  UIADD3 UR14, UR8, 0x2, URZ ;  /* 0x00000002080e7890 */ /* 0x000fc4000fffe03f */
[----:B------:R-:W-:Y:S01]  /*2440*/  UIADD3 UR12, UR7, 0x2, URZ ;  /* 0x00000002070c7890 */ /* 0x000fe2000fffe03f */
[----:B------:R-:W-:Y:S01]  /*2450*/  UMOV UR15, 0x40000040 ;  /* 0x40000040000f7882 */ /* 0x000fe20000000000 */
        /* <DEDUP_REMOVED lines=93> */
[----:B------:R-:W-:Y:S01]  /*2a30*/  UIADD3 UR8, UR7, 0x606, URZ ;  /* 0x0000060607087890 */ /* 0x000fe2000fffe03f */
[----:B------:R-:W-:Y:S02]  /*2a40*/  WARPGROUP.DEPBAR.LE gsb0, 0x0 ;  /* 0x00008000000079c5 */ /* 0x000fe40000010000 */
[----:B------:R-:W-:-:S06]  /*2a50*/  WARPGROUP.ARRIVE ;  /* 0x00000000000079c5 */ /* 0x000fcc0000000000 */
[----:B------:R-:W-:Y:S03]  /*2a60*/  HGMMA.64x128x8.F32.TF32 R24, gdesc[UR12], R24, gsb0 ;  /* 0x05e000000c1879f0 */ /* 0x000fe60008002818 */
[----:B------:R-:W-:Y:S02]  /*2a70*/  WARPGROUP.DEPBAR.LE gsb0, 0x0 ;  /* 0x00008000000079c5 */ /* 0x000fe40000010000 */
[----:B------:R-:W-:-:S07]  /*2a80*/  WARPGROUP.ARRIVE ;  /* 0x00000000000079c5 */ /* 0x000fce0000000000 */
[----:B------:R-:W-:Y:S03]  /*2a90*/  HGMMA.64x128x8.F32.TF32 R24, gdesc[UR8], R24, gsb0 ;  /* 0x05e00000081879f0 */ /* 0x000fe60008002818 */
[----:B------:R-:W-:Y:S02]  /*2aa0*/  WARPGROUP.DEPBAR.LE gsb0, 0x0 ;  /* 0x00008000000079c5 */ /* 0x000fe40000010000 */
[----:B------:R-:W-:Y:S05]  /*2ab0*/  @!P0 BRA `(.L_x_29) ;  /* 0x0000000000048947 */ /* 0x000fea0003800000 */
[----:B------:R-:W-:Y:S01]  /*2ac0*/  BPT.TRAP 0x1 ;  /* 0x000000040000795c */ /* 0x000fe20000300000 */
.L_x_29:
[----:B------:R-:W-:Y:S01]  /*2ad0*/  ISETP.NE.AND P1, PT, R88, RZ, PT ;  /* 0x000000ff5800720c */ /* 0x000fe20003f25270 */
[----:B------:R-:W-:-:S12]  /*2ae0*/  UISETP.GT.U32.AND UP0, UPT, UR38, 0x1, UPT ;  /* 0x000000012600788c */ /* 0x000fd8000bf04070 */
[----:B01----:R-:W-:-:S05]  /*2af0*/  @P1 LEA R4, R3, UR40, 0x3 ;  /* 0x0000002803041c11 */ /* 0x003fca000f8e18ff */
[----:B------:R-:W-:-:S05]  /*2b00*/  @P1 VIADD R4, R4, 0x10 ;  /* 0x0000001004041836 */ /* 0x000fca0000000000 */
[----:B------:R-:W-:-:S04]  /*2b10*/  @P1 PRMT R4, R23, 0x654, R4 ;  /* 0x0000065417041816 */ /* 0x000fc80000000004 */
[----:B------:R0:W-:Y:S01]  /*2b20*/  @P1 SYNCS.ARRIVE.TRANS64.RED.A1T0 RZ, [R4+URZ], RZ ;  /* 0x000000ff04ff19a7 */ /* 0x0001e2000810043f */
[----:B------:R-:W-:-:S13]  /*2b30*/  PLOP3.LUT P1, PT, PT, PT, UP0, 0x80, 0x0 ;  /* 0x000000000000781c */ /* 0x000fda0003f2f008 */
[----:B0-----:R-:W-:Y:S05]  /*2b40*/  @P1 BRA `(.L_x_30) ;  /* 0x0000000000041947 */ /* 0x001fea0003800000 */
[----:B------:R-:W-:Y:S01]  /*2b50*/  BPT.TRAP 0x1 ;  /* 0x000000040000795c */ /* 0x000fe20000300000 */
.L_x_30:
[----:B------:R-:W-:Y:S01]  /*2b60*/  UIADD3 UR6, UR6, 0x1, URZ ;  /* 0x0000000106067890 */ /* 0x000fe2000fffe03f */
[C---:B------:R-:W-:Y:S01]  /*2b70*/  ISETP.GT.AND P2, PT, R0.reuse, 0x1, PT ;  /* 0x000000010000780c */ /* 0x040fe20003f44270 */
[----:B------:R-:W-:Y:S02]  /*2b80*/  VIADD R3, R3, 0x1 ;  /* 0x0000000103037836 */ /* 0x000fe40000000000 */
[----:B------:R-:W-:Y:S01]  /*2b90*/  UISETP.NE.AND UP0, UPT, UR6, 0x2, UPT ;  /* 0x000000020600788c */ /* 0x000fe2000bf05270 */
[----:B------:R-:W-:Y:S02]  /*2ba0*/  VIADD R0, R0, 0xffffffff ;  /* 0xffffffff00007836 */ /* 0x000fe40000000000 */
[C---:B------:R-:W-:Y:S01]  /*2bb0*/  ISETP.NE.AND P1, PT, R3.reuse, 0x2, PT ;  /* 0x000000020300780c */ /* 0x040fe20003f25270 */
[----:B------:R-:W-:Y:S02]  /*2bc0*/  USEL UR7, URZ, 0x1, UP0 ;  /* 0x000000013f077887 */ /* 0x000fe40008000000 */
[----:B------:R-:W-:Y:S01]  /*2bd0*/  USEL UR6, UR6, URZ, UP0 ;  /* 0x0000003f06067287 */ /* 0x000fe20008000000 */
[----:B------:R-:W-:-:S03]  /*2be0*/  SEL R3, R3, RZ, P1 ;  /* 0x000000ff03037207 */ /* 0x000fc60000800000 */
[----:B------:R-:W-:Y:S01]  /*2bf0*/  LOP3.LUT R6, R6, UR7, RZ, 0x3c, !PT ;  /* 0x0000000706067c12 */ /* 0x000fe2000f8e3cff */
[----:B------:R-:W-:Y:S07]  /*2c00*/  @P2 BRA `(.L_x_31) ;  /* 0xfffffff400b82947 */ /* 0x000fee000383ffff */
.L_x_24:
[----:B01----:R-:W0:Y:S01]  /*2c10*/  LDC R0, c[0x0][0x28c] ;  /* 0x0000a300ff007b82 */ /* 0x003e220000000800 */
[----:B------:R1:W-:Y:S01]  /*2c20*/  SYNCS.ARRIVE.TRANS64.A1T0 RZ, [R102+UR44], RZ ;  /* 0x000000ff66ff79a7 */ /* 0x0003e2000810002c */
[----:B0-----:R-:W-:-:S13]  /*2c30*/  ISETP.GE.AND P1, PT, R0, 0x1, PT ;  /* 0x000000010000780c */ /* 0x001fda0003f26270 */
[----:B-1----:R-:W-:Y:S05]  /*2c40*/  @!P1 BRA `(.L_x_32) ;  /* 0x0000000000409947 */ /* 0x002fea0003800000 */
[----:B------:R-:W-:Y:S05]  /*2c50*/  @!P0 BRA `(.L_x_33) ;  /* 0x0000000000048947 */ /* 0x000fea0003800000 */
[----:B------:R-:W-:Y:S01]  /*2c60*/  BPT.TRAP 0x1 ;  /* 0x000000040000795c */ /* 0x000fe20000300000 */
.L_x_33:
[----:B------:R-:W-:Y:S01]  /*2c70*/  ISETP.NE.AND P0, PT, R88, RZ, PT ;  /* 0x000000ff5800720c */ /* 0x000fe20003f05270 */
[----:B------:R-:W-:-:S12]  /*2c80*/  IMAD.U32 R3, RZ, RZ, UR40 ;  /* 0x00000028ff037e24 */ /* 0x000fd8000f8e00ff */
[----:B------:R-:W-:-:S05]  /*2c90*/  VOTEU.ANY UP0, P0 ;  /* 0x00000000003f7886 */ /* 0x000fca0000000100 */
[----:B------:R-:W-:Y:S02]  /*2ca0*/  @UP0 UIADD3 UR4, UR42, UR41, URZ ;  /* 0x000000292a040290 */ /* 0x000fe4000fffe03f */
[----:B------:R-:W-:-:S04]  /*2cb0*/  UISETP.GT.U32.AND UP0, UPT, UR38, 0x1, UPT ;  /* 0x000000012600788c */ /* 0x000fc8000bf04070 */
[----:B------:R-:W-:-:S04]  /*2cc0*/  IMAD.U32 R0, RZ, RZ, UR4 ;  /* 0x00000004ff007e24 */ /* 0x000fc8000f8e00ff */
[----:B------:R-:W-:-:S05]  /*2cd0*/  @P0 IMAD.SHL.U32 R0, R0, 0x8, RZ ;  /* 0x0000000800000824 */ /* 0x000fca00078e00ff */
[----:B------:R-:W-:-:S04]  /*2ce0*/  @P0 LOP3.LUT R0, R0, 0x8, RZ, 0xc0, !PT ;  /* 0x0000000800000812 */ /* 0x000fc800078ec0ff */
[----:B------:R-:W-:-:S04]  /*2cf0*/  @P0 IADD3 R0, R3, 0x10, R0 ;  /* 0x0000001003000810 */ /* 0x000fc80007ffe000 */
[----:B------:R-:W-:-:S04]  /*2d00*/  @P0 PRMT R0, R23, 0x654, R0 ;  /* 0x0000065417000816 */ /* 0x000fc80000000000 */
[----:B------:R0:W-:Y:S01]  /*2d10*/  @P0 SYNCS.ARRIVE.TRANS64.RED.A1T0 RZ, [R0+URZ], RZ ;  /* 0x000000ff00ff09a7 */ /* 0x0001e2000810043f */
[----:B------:R-:W-:-:S13]  /*2d20*/  PLOP3.LUT P0, PT, PT, PT, UP0, 0x80, 0x0 ;  /* 0x000000000000781c */ /* 0x000fda0003f0f008 */
[----:B0-----:R-:W-:Y:S05]  /*2d30*/  @P0 BRA `(.L_x_32) ;  /* 0x0000000000040947 */ /* 0x001fea0003800000 */
[----:B------:R-:W-:Y:S01]  /*2d40*/  BPT.TRAP 0x1 ;  /* 0x000000040000795c */ /* 0x000fe20000300000 */
.L_x_32:
[----:B------:R-:W-:Y:S02]  /*2d50*/  SHF.L.U32 R3, R101, 0x1f, RZ ;  /* 0x0000001f65037819 */ /* 0x000fe400000006ff */
[----:B------:R-:W-:Y:S02]  /*2d60*/  SHF.R.S32.HI R13, RZ, 0x1f, R19 ;  /* 0x0000001fff0d7819 */ /* 0x000fe40000011413 */
[----:B------:R-:W0:Y:S02]  /*2d70*/  SYNCS.PHASECHK.TRANS64.TRYWAIT P0, [R98+URZ+0x8], R3 ;  /* 0x00000803620075a7 */ /* 0x000e24000800017f */
[----:B0-----:R-:W-:Y:S05]  /*2d80*/  @!P0 BRA `(.L_x_34) ;  /* 0x0000004c00d88947 */ /* 0x001fea0003800000 */
.L_x_186:
[----:B------:R-:W-:Y:S01]  /*2d90*/  IMAD.SHL.U32 R5, R18, 0x40, RZ ;  /* 0x0000004012057824 */ /* 0x000fe200078e00ff */
[----:B------:R-:W-:Y:S01]  /*2da0*/  ULDC UR6, c[0x0][0x284] ;  /* 0x0000a10000067ab9 */ /* 0x000fe20000000800 */
[----:B------:R-:W-:Y:S01]  /*2db0*/  IMAD.SHL.U32 R10, R2, 0x80, RZ ;  /* 0x00000080020a7824 */ /* 0x000fe200078e00ff */
[----:B------:R-:W-:Y:S01]  /*2dc0*/  ULDC.64 UR4, c[0x0][0x5d0] ;  /* 0x0001740000047ab9 */ /* 0x000fe20000000a00 */
[----:B------:R-:W-:Y:S01]  /*2dd0*/  IMAD.WIDE R20, R18, 0x40, R92 ;  /* 0x0000004012147825 */ /* 0x000fe200078e025c */
[----:B------:R-:W-:Y:S01]  /*2de0*/  ISETP.GE.AND P0, PT, R5, UR6, PT ;  /* 0x0000000605007c0c */ /* 0x000fe2000bf06270 */
[----:B------:R-:W-:Y:S01]  /*2df0*/  ULDC UR6, c[0x0][0x288] ;  /* 0x0000a20000067ab9 */ /* 0x000fe20000000800 */
[----:B------:R-:W-:Y:S01]  /*2e00*/  SHF.R.S32.HI R11, RZ, 0x1f, R10 ;  /* 0x0000001fff0b7819 */ /* 0x000fe2000001140a */
[----:B------:R-:W-:Y:S01]  /*2e10*/  IMAD R0, R13, UR4, RZ ;  /* 0x000000040d007c24 */ /* 0x000fe2000f8e02ff */
[----:B------:R-:W-:Y:S01]  /*2e20*/  ISETP.GE.OR P0, PT, R10, UR6, P0 ;  /* 0x000000060a007c0c */ /* 0x000fe20008706670 */
[----:B0-----:R-:W-:-:S04]  /*2e30*/  IMAD.WIDE.U32 R2, R19, UR4, R94 ;  /* 0x0000000413027c25 */ /* 0x001fc8000f8e005e */
[----:B------:R-:W-:Y:S01]  /*2e40*/  IMAD R7, R19, UR5, R0 ;  /* 0x0000000513077c24 */ /* 0x000fe2000f8e0200 */
[----:B------:R-:W-:Y:S01]  /*2e50*/  IADD3 R2, P1, R10, R2, RZ ;  /* 0x000000020a027210 */ /* 0x000fe20007f3e0ff */
[----:B------:R-:W-:Y:S02]  /*2e60*/  ULDC.64 UR4, c[0x0][0x5c8] ;  /* 0x0001720000047ab9 */ /* 0x000fe40000000a00 */
[----:B------:R-:W-:Y:S01]  /*2e70*/  IMAD R9, R21, UR4, RZ ;  /* 0x0000000415097c24 */ /* 0x000fe2000f8e02ff */
[----:B------:R-:W-:-:S03]  /*2e80*/  IADD3.X R3, R11, R3, R7, P1, !PT ;  /* 0x000000030b037210 */ /* 0x000fc60000ffe407 */
[C---:B------:R-:W-:Y:S02]  /*2e90*/  IMAD R9, R20.reuse, UR5, R9 ;  /* 0x0000000514097c24 */ /* 0x040fe4000f8e0209 */
[----:B------:R-:W-:Y:S01]  /*2ea0*/  IMAD.WIDE.U32 R104, R20, UR4, R2 ;  /* 0x0000000414687c25 */ /* 0x000fe2000f8e0002 */
[----:B------:R-:W-:Y:S06]  /*2eb0*/  @P0 BRA `(.L_x_35) ;  /* 0x0000003000d00947 */ /* 0x000fec0003800000 */
[----:B-----5:R-:W-:Y:S01]  /*2ec0*/  FSETP.NEU.AND P1, PT, R90, RZ, PT ;  /* 0x000000ff5a00720b */ /* 0x020fe20003f2d000 */
[----:B------:R-:W-:Y:S01]  /*2ed0*/  IMAD.IADD R18, R97, 0x1, -R10 ;  /* 0x0000000161127824 */ /* 0x000fe200078e0a0a */
[----:B------:R-:W-:Y:S01]  /*2ee0*/  BSSY B0, `(.L_x_35) ;  /* 0x0000331000007945 */ /* 0x000fe20003800000 */
[----:B------:R-:W-:Y:S02]  /*2ef0*/  IMAD.IADD R0, R100, 0x1, -R5 ;  /* 0x0000000164007824 */ /* 0x000fe400078e0a05 */
[----:B------:R-:W-:Y:S01]  /*2f00*/  IMAD.IADD R7, R105, 0x1, R9 ;  /* 0x0000000169077824 */ /* 0x000fe200078e0209 */
[----:B------:R-:W-:-:S04]  /*2f10*/  ISETP.GT.AND P0, PT, R18, RZ, PT ;  /* 0x000000ff1200720c */ /* 0x000fc80003f04270 */
[----:B------:R-:W-:-:S03]  /*2f20*/  ISETP.GT.AND P2, PT, R0, RZ, P0 ;  /* 0x000000ff0000720c */ /* 0x000fc60000744270 */
[----:B------:R-:W-:Y:S10]  /*2f30*/  @!P1 BRA `(.L_x_36) ;  /* 0x0000002400149947 */ /* 0x000ff40003800000 */
[----:B------:R-:W0:Y:S01]  /*2f40*/  LDC.64 R106, c[0x0][0x5b8] ;  /* 0x00016e00ff6a7b82 */ /* 0x000e220000000a00 */
[----:B------:R-:W-:-:S07]  /*2f50*/  ULDC.64 UR4, c[0x0][0x5c0] ;  /* 0x0001700000047ab9 */ /* 0x000fce0000000a00 */
[----:B------:R-:W1:Y:S08]  /*2f60*/  LDC.64 R108, c[0x0][0x5b0] ;  /* 0x00016c00ff6c7b82 */ /* 0x000e700000000a00 */
[----:B------:R-:W2:Y:S01]  /*2f70*/  LDC.64 R110, c[0x0][0x5a8] ;  /* 0x00016a00ff6e7b82 */ /* 0x000ea20000000a00 */
[-C--:B0-----:R-:W-:Y:S02]  /*2f80*/  IMAD R4, R13, R106.reuse, RZ ;  /* 0x0000006a0d047224 */ /* 0x081fe400078e02ff */
[----:B------:R-:W-:-:S04]  /*2f90*/  IMAD.WIDE.U32 R2, R19, R106, R94 ;  /* 0x0000006a13027225 */ /* 0x000fc800078e005e */
[----:B------:R-:W-:Y:S01]  /*2fa0*/  IMAD R103, R19, R107, R4 ;  /* 0x0000006b13677224 */ /* 0x000fe200078e0204 */
[----:B------:R-:W-:Y:S01]  /*2fb0*/  IADD3 R4, P1, R10, R2, RZ ;  /* 0x000000020a047210 */ /* 0x000fe20007f3e0ff */
[----:B-1----:R-:W-:-:S03]  /*2fc0*/  IMAD R2, R21, R108, RZ ;  /* 0x0000006c15027224 */ /* 0x002fc600078e02ff */
[----:B------:R-:W-:Y:S01]  /*2fd0*/  IADD3.X R5, R11, R3, R103, P1, !PT ;  /* 0x000000030b057210 */ /* 0x000fe20000ffe467 */
[C---:B------:R-:W-:Y:S02]  /*2fe0*/  IMAD R105, R20.reuse, R109, R2 ;  /* 0x0000006d14697224 */ /* 0x040fe400078e0202 */
[----:B------:R-:W-:-:S04]  /*2ff0*/  IMAD.WIDE.U32 R2, R20, R108, R4 ;  /* 0x0000006c14027225 */ /* 0x000fc800078e0004 */
[----:B------:R-:W-:Y:S01]  /*3000*/  IMAD.IADD R3, R3, 0x1, R105 ;  /* 0x0000000103037824 */ /* 0x000fe200078e0269 */
[----:B--2---:R-:W-:-:S04]  /*3010*/  LEA R8, P1, R2, R110, 0x2 ;  /* 0x0000006e02087211 */ /* 0x004fc800078210ff */
[----:B------:R-:W-:-:S05]  /*3020*/  LEA.HI.X R9, R2, R111, R3, 0x2, P1 ;  /* 0x0000006f02097211 */ /* 0x000fca00008f1403 */
[----:B------:R0:W2:Y:S01]  /*3030*/  @P2 LDG.E.LTC128B R21, desc[UR36][R8.64] ;  /* 0x0000002408152981 */ /* 0x0000a2000c1e1920 */
[----:B------:R-:W-:Y:S01]  /*3040*/  IMAD.WIDE.U32 R2, R20, R108, R10 ;  /* 0x0000006c14027225 */ /* 0x000fe200078e000a */
[----:B------:R-:W-:Y:S01]  /*3050*/  SHF.L.U64.HI R15, R108, 0x3, R109 ;  /* 0x000000036c0f7819 */ /* 0x000fe2000001026d */
[----:B------:R-:W-:Y:S01]  /*3060*/  BSSY B1, `(.L_x_37) ;  /* 0x0000017000017945 */ /* 0x000fe20003800000 */
[----:B------:R-:W-:Y:S01]  /*3070*/  ISETP.GT.AND P0, PT, R0, 0x8, P0 ;  /* 0x000000080000780c */ /* 0x000fe20000704270 */
[----:B------:R-:W-:Y:S01]  /*3080*/  IMAD.SHL.U32 R14, R108, 0x8, RZ ;  /* 0x000000086c0e7824 */ /* 0x000fe200078e00ff */
[----:B------:R-:W-:-:S03]  /*3090*/  IADD3 R12, P1, R94, R2, RZ ;  /* 0x000000025e0c7210 */ /* 0x000fc60007f3e0ff */
[----:B------:R-:W-:Y:S01]  /*30a0*/  IMAD.WIDE.U32 R14, R20, R108, R14 ;  /* 0x0000006c140e7225 */ /* 0x000fe200078e000e */
[----:B------:R-:W-:Y:S02]  /*30b0*/  IADD3.X R13, R95, R105, R3, P1, !PT ;  /* 0x000000695f0d7210 */ /* 0x000fe40000ffe403 */
[C---:B------:R-:W-:Y:S01]  /*30c0*/  LEA R6, P1, R104.reuse, UR4, 0x2 ;  /* 0x0000000468067c11 */ /* 0x040fe2000f8210ff */
[----:B------:R-:W-:Y:S02]  /*30d0*/  IMAD.IADD R105, R105, 0x1, R15 ;  /* 0x0000000169697824 */ /* 0x000fe400078e020f */
[----:B------:R-:W-:Y:S01]  /*30e0*/  IMAD.WIDE.U32 R12, R19, R106, R12 ;  /* 0x0000006a130c7225 */ /* 0x000fe200078e000c */
[----:B------:R-:W-:Y:S02]  /*30f0*/  LEA.HI.X R7, R104, UR5, R7, 0x2, P1 ;  /* 0x0000000568077c11 */ /* 0x000fe400088f1407 */
[----:B------:R-:W-:Y:S01]  /*3100*/  ISETP.GT.AND P1, PT, R18, 0x1, PT ;  /* 0x000000011200780c */ /* 0x000fe20003f24270 */
[----:B------:R-:W-:Y:S01]  /*3110*/  IMAD.IADD R3, R103, 0x1, R13 ;  /* 0x0000000167037824 */ /* 0x000fe200078e020d */
[----:B------:R-:W-:-:S02]  /*3120*/  LEA R2, P3, R12, R110, 0x2 ;  /* 0x0000006e0c027211 */ /* 0x000fc400078610ff */
[----:B------:R-:W-:Y:S02]  /*3130*/  ISETP.GT.AND P5, PT, R0, RZ, P1 ;  /* 0x000000ff0000720c */ /* 0x000fe40000fa4270 */
[----:B------:R-:W-:Y:S02]  /*3140*/  LEA.HI.X R3, R12, R111, R3, 0x2, P3 ;  /* 0x0000006f0c037211 */ /* 0x000fe400018f1403 */
[----:B0-----:R-:W-:-:S04]  /*3150*/  IADD3 R8, P3, R4, R14, RZ ;  /* 0x0000000e04087210 */ /* 0x001fc80007f7e0ff */
[----:B------:R-:W-:Y:S01]  /*3160*/  LEA R12, P4, R8, R110, 0x2 ;  /* 0x0000006e080c7211 */ /* 0x000fe200078810ff */
[----:B------:R-:W-:Y:S02]  /*3170*/  IMAD.X R5, R105, 0x1, R5, P3 ;  /* 0x0000000169057824 */ /* 0x000fe400018e0605 */
[----:B--2---:R-:W-:-:S04]  /*3180*/  FMUL R9, R21, R90 ;  /* 0x0000005a15097220 */ /* 0x004fc80000400000 */
[----:B------:R-:W-:-:S05]  /*3190*/  FFMA R9, R24, R89, R9 ;  /* 0x0000005918097223 */ /* 0x000fca0000000009 */
[----:B------:R0:W-:Y:S01]  /*31a0*/  @P2 STG.E desc[UR36][R6.64], R9 ;  /* 0x0000000906002986 */ /* 0x0001e2000c101924 */
[----:B------:R-:W-:Y:S05]  /*31b0*/  @!P5 BRA `(.L_x_38) ;  /* 0x000000000004d947 */ /* 0x000fea0003800000 */
[----:B------:R1:W5:Y:S02]  /*31c0*/  LDG.E.LTC128B R21, desc[UR36][R2.64+0x4] ;  /* 0x0000042402157981 */ /* 0x000364000c1e1920 */
.L_x_38:
[----:B------:R-:W-:Y:S05]  /*31d0*/  BSYNC B1 ;  /* 0x0000000000017941 */ /* 0x000fea0003800000 */
.L_x_37:
[----:B-----5:R-:W-:Y:S01]  /*31e0*/  FMUL R4, R21, R90 ;  /* 0x0000005a15047220 */ /* 0x020fe20000400000 */
[----:B------:R-:W-:-:S03]  /*31f0*/  LEA.HI.X R13, R8, R111, R5, 0x2, P4 ;  /* 0x0000006f080d7211 */ /* 0x000fc600020f1405 */
[----:B------:R-:W-:-:S05]  /*3200*/  FFMA R25, R25, R89, R4 ;  /* 0x0000005919197223 */ /* 0x000fca0000000004 */
[----:B------:R2:W-:Y:S04]  /*3210*/  @P5 STG.E desc[UR36][R6.64+0x4], R25 ;  /* 0x0000041906005986 */ /* 0x0005e8000c101924 */
[----:B------:R-:W3:Y:S01]  /*3220*/  @P0 LDG.E.LTC128B R21, desc[UR36][R12.64] ;  /* 0x000000240c150981 */ /* 0x000ee2000c1e1920 */
[----:B------:R-:W-:Y:S01]  /*3230*/  IADD3 R10, P2, P3, R94, R14, R10 ;  /* 0x0000000e5e0a7210 */ /* 0x000fe20007b5e00a */
[----:B------:R-:W-:Y:S01]  /*3240*/  BSSY B1, `(.L_x_39) ;  /* 0x0000010000017945 */ /* 0x000fe20003800000 */
[C---:B0-----:R-:W-:Y:S02]  /*3250*/  SHF.L.U64.HI R9, R96.reuse, 0x2, R91 ;  /* 0x0000000260097819 */ /* 0x041fe4000001025b */
[----:B------:R-:W-:Y:S02]  /*3260*/  IADD3.X R11, R95, R105, R11, P2, P3 ;  /* 0x000000695f0b7210 */ /* 0x000fe400017e640b */
[----:B------:R-:W-:-:S02]  /*3270*/  LEA R8, P3, R96, R6, 0x2 ;  /* 0x0000000660087211 */ /* 0x000fc400078610ff */
[----:B------:R-:W-:Y:S01]  /*3280*/  ISETP.GT.AND P1, PT, R0, 0x8, P1 ;  /* 0x000000080000780c */ /* 0x000fe20000f24270 */
[----:B------:R-:W-:Y:S01]  /*3290*/  IMAD.WIDE.U32 R10, R19, R106, R10 ;  /* 0x0000006a130a7225 */ /* 0x000fe200078e000a */
[----:B------:R-:W-:-:S03]  /*32a0*/  ISETP.GT.AND P2, PT, R18, 0x8, PT ;  /* 0x000000081200780c */ /* 0x000fc60003f44270 */
[----:B------:R-:W-:Y:S01]  /*32b0*/  IMAD.X R9, R9, 0x1, R7, P3 ;  /* 0x0000000109097824 */ /* 0x000fe200018e0607 */
[----:B------:R-:W-:Y:S01]  /*32c0*/  LEA R4, P4, R10, R110, 0x2 ;  /* 0x0000006e0a047211 */ /* 0x000fe200078810ff */
[----:B------:R-:W-:Y:S02]  /*32d0*/  IMAD.IADD R11, R103, 0x1, R11 ;  /* 0x00000001670b7824 */ /* 0x000fe400078e020b */
[----:B---3--:R-:W-:-:S04]  /*32e0*/  FMUL R5, R21, R90 ;  /* 0x0000005a15057220 */ /* 0x008fc80000400000 */
[----:B------:R-:W-:Y:S01]  /*32f0*/  FFMA R13, R26, R89, R5 ;  /* 0x000000591a0d7223 */ /* 0x000fe20000000005 */
[----:B------:R-:W-:-:S04]  /*3300*/  LEA.HI.X R5, R10, R111, R11, 0x2, P4 ;  /* 0x0000006f0a057211 */ /* 0x000fc800020f140b */
[----:B------:R2:W-:Y:S01]  /*3310*/  @P0 STG.E desc[UR36][R8.64], R13 ;  /* 0x0000000d08000986 */ /* 0x0005e2000c101924 */
[----:B------:R-:W-:Y:S05]  /*3320*/  @!P1 BRA `(.L_x_40) ;  /* 0x0000000000049947 */ /* 0x000fea0003800000 */
[----:B------:R0:W5:Y:S02]  /*3330*/  LDG.E.LTC128B R21, desc[UR36][R4.64+0x4] ;  /* 0x0000042404157981 */ /* 0x000164000c1e1920 */
.L_x_40:
[----:B------:R-:W-:Y:S05]  /*3340*/  BSYNC B1 ;  /* 0x0000000000017941 */ /* 0x000fea0003800000 */
.L_x_39:
[----:B-----5:R-:W-:Y:S01]  /*3350*/  FMUL R10, R21, R90 ;  /* 0x0000005a150a7220 */ /* 0x020fe20000400000 */
[----:B------:R-:W-:Y:S01]  /*3360*/  ISETP.GT.AND P3, PT, R0, RZ, P2 ;  /* 0x000000ff0000720c */ /* 0x000fe20001764270 */
[----:B------:R-:W-:Y:S01]  /*3370*/  BSSY B1, `(.L_x_41) ;  /* 0x0000006000017945 */ /* 0x000fe20003800000 */
[----:B------:R-:W-:Y:S01]  /*3380*/  ISETP.GT.AND P0, PT, R18, 0x9, PT ;  /* 0x000000091200780c */ /* 0x000fe20003f04270 */
[----:B------:R-:W-:-:S05]  /*3390*/  FFMA R27, R27, R89, R10 ;  /* 0x000000591b1b7223 */ /* 0x000fca000000000a */
[----:B------:R3:W-:Y:S05]  /*33a0*/  @P1 STG.E desc[UR36][R8.64+0x4], R27 ;  /* 0x0000041b08001986 */ /* 0x0007ea000c101924 */
[----:B------:R-:W-:Y:S05]  /*33b0*/  @!P3 BRA `(.L_x_42) ;  /* 0x000000000004b947 */ /* 0x000fea0003800000 */
[----:B------:R4:W5:Y:S02]  /*33c0*/  LDG.E.LTC128B R21, desc[UR36][R2.64+0x20] ;  /* 0x0000202402157981 */ /* 0x000964000c1e1920 */
.L_x_42:
[----:B------:R-:W-:Y:S05]  /*33d0*/  BSYNC B1 ;  /* 0x0000000000017941 */ /* 0x000fea0003800000 */
.L_x_41:
[----:B-----5:R-:W-:Y:S01]  /*33e0*/  FMUL R11, R21, R90 ;  /* 0x0000005a150b7220 */ /* 0x020fe20000400000 */
[----:B------:R-:W-:Y:S01]  /*33f0*/  ISETP.GT.AND P1, PT, R0, RZ, P0 ;  /* 0x000000ff0000720c */ /* 0x000fe20000724270 */
[----:B------:R-:W-:Y:S02]  /*3400*/  BSSY B1, `(.L_x_43) ;  /* 0x0000005000017945 */ /* 0x000fe40003800000 */
[----:B------:R-:W-:-:S05]  /*3410*/  FFMA R11, R28, R89, R11 ;  /* 0x000000591c0b7223 */ /* 0x000fca000000000b */
[----:B------:R0:W-:Y:S05]  /*3420*/  @P3 STG.E desc[UR36][R6.64+0x20], R11 ;  /* 0x0000200b06003986 */ /* 0x0001ea000c101924 */
[----:B------:R-:W-:Y:S05]  /*3430*/  @!P1 BRA `(.L_x_44) ;  /* 0x0000000000049947 */ /* 0x000fea0003800000 */
[----:B------:R0:W5:Y:S02]  /*3440*/  LDG.E.LTC128B R21, desc[UR36][R2.64+0x24] ;  /* 0x0000242402157981 */ /* 0x000164000c1e1920 */
.L_x_44:
[----:B------:R-:W-:Y:S05]  /*3450*/  BSYNC B1 ;  /* 0x0000000000017941 */ /* 0x000fea0003800000 */
.L_x_43:
[----:B-----5:R-:W-:Y:S01]  /*3460*/  FMUL R10, R21, R90 ;  /* 0x0000005a150a7220 */ /* 0x020fe20000400000 */
[----:B------:R-:W-:Y:S01]  /*3470*/  ISETP.GT.AND P2, PT, R0, 0x8, P2 ;  /* 0x000000080000780c */ /* 0x000fe20001744270 */
[----:B------:R-:W-:Y:S02]  /*3480*/  BSSY B1, `(.L_x_45) ;  /* 0x0000005000017945 */ /* 0x000fe40003800000 */
[----:B------:R-:W-:-:S05]  /*3490*/  FFMA R29, R29, R89, R10 ;  /* 0x000000591d1d7223 */ /* 0x000fca000000000a */
[----:B------:R0:W-:Y:S05]  /*34a0*/  @P1 STG.E desc[UR36][R6.64+0x24], R29 ;  /* 0x0000241d06001986 */ /* 0x0001ea000c101924 */
[----:B------:R-:W-:Y:S05]  /*34b0*/  @!P2 BRA `(.L_x_46) ;  /* 0x000000000004a947 */ /* 0x000fea0003800000 */
[----:B------:R0:W5:Y:S02]  /*34c0*/  LDG.E.LTC128B R21, desc[UR36][R4.64+0x20] ;  /* 0x0000202404157981 */ /* 0x000164000c1e1920 */
.L_x_46:
[----:B------:R-:W-:Y:S05]  /*34d0*/  BSYNC B1 ;  /* 0x0000000000017941 */ /* 0x000fea0003800000 */
.L_x_45:
[----:B0----5:R-:W-:Y:S01]  /*34e0*/  FMUL R11, R21, R90 ;  /* 0x0000005a150b7220 */ /* 0x021fe20000400000 */
[----:B------:R-:W-:Y:S01]  /*34f0*/  ISETP.GT.AND P0, PT, R0, 0x8, P0 ;  /* 0x000000080000780c */ /* 0x000fe20000704270 */
[----:B------:R-:W-:Y:S01]  /*3500*/  BSSY B1, `(.L_x_47) ;  /* 0x0000006000017945 */ /* 0x000fe20003800000 */
[----:B------:R-:W-:Y:S01]  /*3510*/  ISETP.GT.AND P1, PT, R18, 0x10, PT ;  /* 0x000000101200780c */ /* 0x000fe20003f24270 */
[----:B------:R-:W-:-:S05]  /*3520*/  FFMA R11, R30, R89, R11 ;  /* 0x000000591e0b7223 */ /* 0x000fca000000000b */
[----:B------:R0:W-:Y:S05]  /*3530*/  @P2 STG.E desc[UR36][R8.64+0x20], R11 ;  /* 0x0000200b08002986 */ /* 0x0001ea000c101924 */
[----:B------:R-:W-:Y:S05]  /*3540*/  @!P0 BRA `(.L_x_48) ;  /* 0x0000000000048947 */ /* 0x000fea0003800000 */
[----:B------:R0:W5:Y:S02]  /*3550*/  LDG.E.LTC128B R21, desc[UR36][R4.64+0x24] ;  /* 0x0000242404157981 */ /* 0x000164000c1e1920 */
.L_x_48:
[----:B------:R-:W-:Y:S05]  /*3560*/  BSYNC B1 ;  /* 0x0000000000017941 */ /* 0x000fea0003800000 */
.L_x_47:
        /* <DEDUP_REMOVED lines=8> */
.L_x_50:
[----:B------:R-:W-:Y:S05]  /*35f0*/  BSYNC B1 ;  /* 0x0000000000017941 */ /* 0x000fea0003800000 */
.L_x_49:
[----:B0----5:R-:W-:Y:S01]  /*3600*/  FMUL R11, R21, R90 ;  /* 0x0000005a150b7220 */ /* 0x021fe20000400000 */
[----:B------:R-:W-:Y:S01]  /*3610*/  ISETP.GT.AND P0, PT, R0, RZ, P2 ;  /* 0x000000ff0000720c */ /* 0x000fe20001704270 */
[----:B------:R-:W-:Y:S02]  /*3620*/  BSSY B1, `(.L_x_51) ;  /* 0x0000005000017945 */ /* 0x000fe40003800000 */
[----:B------:R-:W-:-:S05]  /*3630*/  FFMA R11, R32, R89, R11 ;  /* 0x00000059200b7223 */ /* 0x000fca000000000b */
[----:B------:R0:W-:Y:S05]  /*3640*/  @P3 STG.E desc[UR36][R6.64+0x40], R11 ;  /* 0x0000400b06003986 */ /* 0x0001ea000c101924 */
[----:B------:R-:W-:Y:S05]  /*3650*/  @!P0 BRA `(.L_x_52) ;  /* 0x0000000000048947 */ /* 0x000fea0003800000 */
[----:B------:R0:W5:Y:S02]  /*3660*/  LDG.E.LTC128B R21, desc[UR36][R2.64+0x44] ;  /* 0x0000442402157981 */ /* 0x000164000c1e1920 */
.L_x_52:
[----:B------:R-:W-:Y:S05]  /*3670*/  BSYNC B1 ;  /* 0x0000000000017941 */ /* 0x000fea0003800000 */
.L_x_51:
[----:B-----5:R-:W-:Y:S01]  /*3680*/  FMUL R10, R21, R90 ;  /* 0x0000005a150a7220 */ /* 0x020fe20000400000 */
[----:B------:R-:W-:Y:S01]  /*3690*/  ISETP.GT.AND P1, PT, R0, 0x8, P1 ;  /* 0x000000080000780c */ /* 0x000fe20000f24270 */
[----:B------:R-:W-:Y:S02]  /*36a0*/  BSSY B1, `(.L_x_53) ;  /* 0x0000005000017945 */ /* 0x000fe40003800000 */
[----:B------:R-:W-:-:S05]  /*36b0*/  FFMA R33, R33, R89, R10 ;  /* 0x0000005921217223 */ /* 0x000fca000000000a */
[----:B------:R0:W-:Y:S05]  /*36c0*/  @P0 STG.E desc[UR36][R6.64+0x44], R33 ;  /* 0x0000442106000986 */ /* 0x0001ea000c101924 */
[----:B------:R-:W-:Y:S05]  /*36d0*/  @!P1 BRA `(.L_x_54) ;  /* 0x0000000000049947 */ /* 0x000fea0003800000 */
[----:B------:R0:W5:Y:S02]  /*36e0*/  LDG.E.LTC128B R21, desc[UR36][R4.64+0x40] ;  /* 0x0000402404157981 */ /* 0x000164000c1e1920 */
.L_x_54:
[----:B------:R-:W-:Y:S05]  /*36f0*/  BSYNC B1 ;  /* 0x0000000000017941 */ /* 0x000fea0003800000 */
.L_x_53:
        /* <DEDUP_REMOVED lines=8> */
.L_x_56:
[----:B------:R-:W-:Y:S05]  /*3780*/  BSYNC B1 ;  /* 0x0000000000017941 */ /* 0x000fea0003800000 */
.L_x_55:
        /* <DEDUP_REMOVED lines=8> */
.L_x_58:
[----:B------:R-:W-:Y:S05]  /*3810*/  BSYNC B1 ;  /* 0x0000000000017941 */ /* 0x000fea0003800000 */
.L_x_57:
[----:B0----5:R-:W-:Y:S01]  /*3820*/  FMUL R11, R21, R90 ;  /* 0x0000005a150b7220 */ /* 0x021fe20000400000 */
[----:B------:R-:W-:Y:S01]  /*3830*/  ISETP.GT.AND P2, PT, R0, RZ, P1 ;  /* 0x000000ff0000720c */ /* 0x000fe20000f44270 */
[----:B------:R-:W-:Y:S02]  /*3840*/  BSSY B1, `(.L_x_59) ;  /* 0x0000005000017945 */ /* 0x000fe40003800000 */
[----:B------:R-:W-:-:S05]  /*3850*/  FFMA R11, R36, R89, R11 ;  /* 0x00000059240b7223 */ /* 0x000fca000000000b */
[----:B------:R0:W-:Y:S05]  /*3860*/  @P3 STG.E desc[UR36][R6.64+0x60], R11 ;  /* 0x0000600b06003986 */ /* 0x0001ea000c101924 */
[----:B------:R-:W-:Y:S05]  /*3870*/  @!P2 BRA `(.L_x_60) ;  /* 0x000000000004a947 */ /* 0x000fea0003800000 */
[----:B------:R0:W5:Y:S02]  /*3880*/  LDG.E.LTC128B R21, desc[UR36][R2.64+0x64] ;  /* 0x0000642402157981 */ /* 0x000164000c1e1920 */
.L_x_60:
[----:B------:R-:W-:Y:S05]  /*3890*/  BSYNC B1 ;  /* 0x0000000000017941 */ /* 0x000fea0003800000 */
.L_x_59:
[----:B-----5:R-:W-:Y:S01]  /*38a0*/  FMUL R10, R21, R90 ;  /* 0x0000005a150a7220 */ /* 0x020fe20000400000 */
[----:B------:R-:W-:Y:S01]  /*38b0*/  ISETP.GT.AND P0, PT, R0, 0x8, P0 ;  /* 0x000000080000780c */ /* 0x000fe20000704270 */
[----:B------:R-:W-:Y:S02]  /*38c0*/  BSSY B1, `(.L_x_61) ;  /* 0x0000005000017945 */ /* 0x000fe40003800000 */
[----:B------:R-:W-:-:S05]  /*38d0*/  FFMA R37, R37, R89, R10 ;  /* 0x0000005925257223 */ /* 0x000fca000000000a */
[----:B------:R0:W-:Y:S05]  /*38e0*/  @P2 STG.E desc[UR36][R6.64+0x64], R37 ;  /* 0x0000642506002986 */ /* 0x0001ea000c101924 */
[----:B------:R-:W-:Y:S05]  /*38f0*/  @!P0 BRA `(.L_x_62) ;  /* 0x0000000000048947 */ /* 0x000fea0003800000 */
[----:B------:R0:W5:Y:S02]  /*3900*/  LDG.E.LTC128B R21, desc[UR36][R4.64+0x60] ;  /* 0x0000602404157981 */ /* 0x000164000c1e1920 */
.L_x_62:
[----:B------:R-:W-:Y:S05]  /*3910*/  BSYNC B1 ;  /* 0x0000000000017941 */ /* 0x000fea0003800000 */
.L_x_61:
        /* <DEDUP_REMOVED lines=8> */
.L_x_64:
[----:B------:R-:W-:Y:S05]  /*39a0*/  BSYNC B1 ;  /* 0x0000000000017941 */ /* 0x000fea0003800000 */
.L_x_63:
        /* <DEDUP_REMOVED lines=8> */
.L_x_66:
[----:B------:R-:W-:Y:S05]  /*3a30*/  BSYNC B1 ;  /* 0x0000000000017941 */ /* 0x000fea0003800000 */
.L_x_65:
[----:B0----5:R-:W-:Y:S01]  /*3a40*/  FMUL R11, R21, R90 ;  /* 0x0000005a150b7220 */ /* 0x021fe20000400000 */
[----:B------:R-:W-:Y:S01]  /*3a50*/  ISETP.GT.AND P1, PT, R0, RZ, P0 ;  /* 0x000000ff0000720c */ /* 0x000fe20000724270 */
[----:B------:R-:W-:Y:S02]  /*3a60*/  BSSY B1, `(.L_x_67) ;  /* 0x0000005000017945 */ /* 0x000fe40003800000 */
[----:B------:R-:W-:-:S05]  /*3a70*/  FFMA R11, R40, R89, R11 ;  /* 0x00000059280b7223 */ /* 0x000fca000000000b */
[----:B------:R0:W-:Y:S05]  /*3a80*/  @P3 STG.E desc[UR36][R6.64+0x80], R11 ;  /* 0x0000800b06003986 */ /* 0x0001ea000c101924 */
[----:B------:R-:W-:Y:S05]  /*3a90*/  @!P1 BRA `(.L_x_68) ;  /* 0x0000000000049947 */ /* 0x000fea0003800000 */
[----:B------:R0:W5:Y:S02]  /*3aa0*/  LDG.E.LTC128B R21, desc[UR36][R2.64+0x84] ;  /* 0x0000842402157981 */ /* 0x000164000c1e1920 */
.L_x_68:
[----:B------:R-:W-:Y:S05]  /*3ab0*/  BSYNC B1 ;  /* 0x0000000000017941 */ /* 0x000fea0003800000 */
.L_x_67:
[----:B-----5:R-:W-:Y:S01]  /*3ac0*/  FMUL R10, R21, R90 ;  /* 0x0000005a150a7220 */ /* 0x020fe20000400000 */
[----:B------:R-:W-:Y:S01]  /*3ad0*/  ISETP.GT.AND P2, PT, R0, 0x8, P2 ;  /* 0x000000080000780c */ /* 0x000fe20001744270 */
[----:B------:R-:W-:Y:S02]  /*3ae0*/  BSSY B1, `(.L_x_69) ;  /* 0x0000005000017945 */ /* 0x000fe40003800000 */
[----:B------:R-:W-:-:S05]  /*3af0*/  FFMA R41, R41, R89, R10 ;  /* 0x0000005929297223 */ /* 0x000fca000000000a */
[----:B------:R0:W-:Y:S05]  /*3b00*/  @P1 STG.E desc[UR36][R6.64+0x84], R41 ;  /* 0x0000842906001986 */ /* 0x0001ea000c101924 */
[----:B------:R-:W-:Y:S05]  /*3b10*/  @!P2 BRA `(.L_x_70) ;  /* 0x000000000004a947 */ /* 0x000fea0003800000 */
[----:B------:R0:W5:Y:S02]  /*3b20*/  LDG.E.LTC128B R21, desc[UR36][R4.64+0x80] ;  /* 0x0000802404157981 */ /* 0x000164000c1e1920 */
.L_x_70:
[----:B------:R-:W-:Y:S05]  /*3b30*/  BSYNC B1 ;  /* 0x0000000000017941 */ /* 0x000fea0003800000 */
.L_x_69:
        /* <DEDUP_REMOVED lines=8> */
.L_x_72:
[----:B------:R-:W-:Y:S05]  /*3bc0*/  BSYNC B1 ;  /* 0x0000000000017941 */ /* 0x000fea0003800000 */
.L_x_71:
        /* <DEDUP_REMOVED lines=8> */
.L_x_74:
[----:B------:R-:W-:Y:S05]  /*3c50*/  BSYNC B1 ;  /* 0x0000000000017941 */ /* 0x000fea0003800000 */
.L_x_73:
[----:B0----5:R-:W-:Y:S01]  /*3c60*/  FMUL R11, R21, R90 ;  /* 0x0000005a150b7220 */ /* 0x021fe20000400000 */
[----:B------:R-:W-:Y:S01]  /*3c70*/  ISETP.GT.AND P0, PT, R0, RZ, P2 ;  /* 0x000000ff0000720c */ /* 0x000fe20001704270 */
[----:B------:R-:W-:Y:S02]  /*3c80*/  BSSY B1, `(.L_x_75) ;  /* 0x0000005000017945 */ /* 0x000fe40003800000 */
[----:B------:R-:W-:-:S05]  /*3c90*/  FFMA R11, R44, R89, R11 ;  /* 0x000000592c0b7223 */ /* 0x000fca000000000b */
[----:B------:R0:W-:Y:S05]  /*3ca0*/  @P3 STG.E desc[UR36][R6.64+0xa0], R11 ;  /* 0x0000a00b06003986 */ /* 0x0001ea000c101924 */
[----:B------:R-:W-:Y:S05]  /*3cb0*/  @!P0 BRA `(.L_x_76) ;  /* 0x0000000000048947 */ /* 0x000fea0003800000 */
[----:B------:R0:W5:Y:S02]  /*3cc0*/  LDG.E.LTC128B R21, desc[UR36][R2.64+0xa4] ;  /* 0x0000a42402157981 */ /* 0x000164000c1e1920 */
.L_x_76:
[----:B------:R-:W-:Y:S05]  /*3cd0*/  BSYNC B1 ;  /* 0x0000000000017941 */ /* 0x000fea0003800000 */
.L_x_75:
[----:B-----5:R-:W-:Y:S01]  /*3ce0*/  FMUL R10, R21, R90 ;  /* 0x0000005a150a7220 */ /* 0x020fe20000400000 */
[----:B------:R-:W-:Y:S01]  /*3cf0*/  ISETP.GT.AND P1, PT, R0, 0x8, P1 ;  /* 0x000000080000780c */ /* 0x000fe20000f24270 */
[----:B------:R-:W-:Y:S02]  /*3d00*/  BSSY B1, `(.L_x_77) ;  /* 0x0000005000017945 */ /* 0x000fe40003800000 */
[----:B------:R-:W-:-:S05]  /*3d10*/  FFMA R45, R45, R89, R10 ;  /* 0x000000592d2d7223 */ /* 0x000fca000000000a */
[----:B------:R0:W-:Y:S05]  /*3d20*/  @P0 STG.E desc[UR36][R6.64+0xa4], R45 ;  /* 0x0000a42d06000986 */ /* 0x0001ea000c101924 */
[----:B------:R-:W-:Y:S05]  /*3d30*/  @!P1 BRA `(.L_x_78) ;  /* 0x0000000000049947 */ /* 0x000fea0003800000 */
[----:B------:R0:W5:Y:S02]  /*3d40*/  LDG.E.LTC128B R21, desc[UR36][R4.64+0xa0] ;  /* 0x0000a02404157981 */ /* 0x000164000c1e1920 */
.L_x_78:
[----:B------:R-:W-:Y:S05]  /*3d50*/  BSYNC B1 ;  /* 0x0000000000017941 */ /* 0x000fea0003800000 */
.L_x_77:
        /* <DEDUP_REMOVED lines=8> */
.L_x_80:
[----:B------:R-:W-:Y:S05]  /*3de0*/  BSYNC B1 ;  /* 0x0000000000017941 */ /* 0x000fea0003800000 */
.L_x_79:
        /* <DEDUP_REMOVED lines=8> */
.L_x_82:
[----:B------:R-:W-:Y:S05]  /*3e70*/  BSYNC B1 ;  /* 0x0000000000017941 */ /* 0x000fea0003800000 */
.L_x_81:
[----:B0----5:R-:W-:Y:S01]  /*3e80*/  FMUL R11, R21, R90 ;  /* 0x0000005a150b7220 */ /* 0x021fe20000400000 */
[----:B------:R-:W-:Y:S01]  /*3e90*/  ISETP.GT.AND P2, PT, R0, RZ, P1 ;  /* 0x000000ff0000720c */ /* 0x000fe20000f44270 */
[----:B------:R-:W-:Y:S02]  /*3ea0*/  BSSY B1, `(.L_x_83) ;  /* 0x0000005000017945 */ /* 0x000fe40003800000 */
[----:B------:R-:W-:-:S05]  /*3eb0*/  FFMA R11, R48, R89, R11 ;  /* 0x00000059300b7223 */ /* 0x000fca000000000b */
[----:B------:R0:W-:Y:S05]  /*3ec0*/  @P3 STG.E desc[UR36][R6.64+0xc0], R11 ;  /* 0x0000c00b06003986 */ /* 0x0001ea000c101924 */
[----:B------:R-:W-:Y:S05]  /*3ed0*/  @!P2 BRA `(.L_x_84) ;  /* 0x000000000004a947 */ /* 0x000fea0003800000 */
[----:B------:R0:W5:Y:S02]  /*3ee0*/  LDG.E.LTC128B R21, desc[UR36][R2.64+0xc4] ;  /* 0x0000c42402157981 */ /* 0x000164000c1e1920 */
.L_x_84:
[----:B------:R-:W-:Y:S05]  /*3ef0*/  BSYNC B1 ;  /* 0x0000000000017941 */ /* 0x000fea0003800000 */
.L_x_83:
[----:B-----5:R-:W-:Y:S01]  /*3f00*/  FMUL R10, R21, R90 ;  /* 0x0000005a150a7220 */ /* 0x020fe20000400000 */
[----:B------:R-:W-:Y:S01]  /*3f10*/  ISETP.GT.AND P0, PT, R0, 0x8, P0 ;  /* 0x000000080000780c */ /* 0x000fe20000704270 */
[----:B------:R-:W-:Y:S02]  /*3f20*/  BSSY B1, `(.L_x_85) ;  /* 0x0000005000017945 */ /* 0x000fe40003800000 */
[----:B------:R-:W-:-:S05]  /*3f30*/  FFMA R49, R49, R89, R10 ;  /* 0x0000005931317223 */ /* 0x000fca000000000a */
[----:B------:R0:W-:Y:S05]  /*3f40*/  @P2 STG.E desc[UR36][R6.64+0xc4], R49 ;  /* 0x0000c43106002986 */ /* 0x0001ea000c101924 */
[----:B------:R-:W-:Y:S05]  /*3f50*/  @!P0 BRA `(.L_x_86) ;  /* 0x0000000000048947 */ /* 0x000fea0003800000 */
[----:B------:R0:W5:Y:S02]  /*3f60*/  LDG.E.LTC128B R21, desc[UR36][R4.64+0xc0] ;  /* 0x0000c02404157981 */ /* 0x000164000c1e1920 */
.L_x_86:
[----:B------:R-:W-:Y:S05]  /*3f70*/  BSYNC B1 ;  /* 0x0000000000017941 */ /* 0x000fea0003800000 */
.L_x_85:
        /* <DEDUP_REMOVED lines=8> */
.L_x_88:
[----:B------:R-:W-:Y:S05]  /*4000*/  BSYNC B1 ;  /* 0x0000000000017941 */ /* 0x000fea0003800000 */
.L_x_87:
        /* <DEDUP_REMOVED lines=8> */
.L_x_90:
[----:B------:R-:W-:Y:S05]  /*4090*/  BSYNC B1 ;  /* 0x0000000000017941 */ /* 0x000fea0003800000 */
.L_x_89:
[----:B0----5:R-:W-:Y:S01]  /*40a0*/  FMUL R11, R21, R90 ;  /* 0x0000005a150b7220 */ /* 0x021fe20000400000 */
[----:B------:R-:W-:Y:S01]  /*40b0*/  ISETP.GT.AND P1, PT, R0, RZ, P0 ;  /* 0x000000ff0000720c */ /* 0x000fe20000724270 */
[----:B------:R-:W-:Y:S02]  /*40c0*/  BSSY B1, `(.L_x_91) ;  /* 0x0000005000017945 */ /* 0x000fe40003800000 */
[----:B------:R-:W-:-:S05]  /*40d0*/  FFMA R11, R52, R89, R11 ;  /* 0x00000059340b7223 */ /* 0x000fca000000000b */
[----:B------:R0:W-:Y:S05]  /*40e0*/  @P3 STG.E desc[UR36][R6.64+0xe0], R11 ;  /* 0x0000e00b06003986 */ /* 0x0001ea000c101924 */
[----:B------:R-:W-:Y:S05]  /*40f0*/  @!P1 BRA `(.L_x_92) ;  /* 0x0000000000049947 */ /* 0x000fea0003800000 */
[----:B------:R0:W5:Y:S02]  /*4100*/  LDG.E.LTC128B R21, desc[UR36][R2.64+0xe4] ;  /* 0x0000e42402157981 */ /* 0x000164000c1e1920 */
.L_x_92:
[----:B------:R-:W-:Y:S05]  /*4110*/  BSYNC B1 ;  /* 0x0000000000017941 */ /* 0x000fea0003800000 */
.L_x_91:
[----:B-----5:R-:W-:Y:S01]  /*4120*/  FMUL R10, R21, R90 ;  /* 0x0000005a150a7220 */ /* 0x020fe20000400000 */
[----:B------:R-:W-:Y:S01]  /*4130*/  ISETP.GT.AND P2, PT, R0, 0x8, P2 ;  /* 0x000000080000780c */ /* 0x000fe20001744270 */
[----:B------:R-:W-:Y:S02]  /*4140*/  BSSY B1, `(.L_x_93) ;  /* 0x0000005000017945 */ /* 0x000fe40003800000 */
[----:B------:R-:W-:-:S05]  /*4150*/  FFMA R53, R53, R89, R10 ;  /* 0x0000005935357223 */ /* 0x000fca000000000a */
[----:B------:R0:W-:Y:S05]  /*4160*/  @P1 STG.E desc[UR36][R6.64+0xe4], R53 ;  /* 0x0000e43506001986 */ /* 0x0001ea000c101924 */
[----:B------:R-:W-:Y:S05]  /*4170*/  @!P2 BRA `(.L_x_94) ;  /* 0x000000000004a947 */ /* 0x000fea0003800000 */
[----:B------:R0:W5:Y:S02]  /*4180*/  LDG.E.LTC128B R21, desc[UR36][R4.64+0xe0] ;  /* 0x0000e02404157981 */ /* 0x000164000c1e1920 */
.L_x_94:
[----:B------:R-:W-:Y:S05]  /*4190*/  BSYNC B1 ;  /* 0x0000000000017941 */ /* 0x000fea0003800000 */
.L_x_93:
        /* <DEDUP_REMOVED lines=8> */
.L_x_96:
[----:B------:R-:W-:Y:S05]  /*4220*/  BSYNC B1 ;  /* 0x0000000000017941 */ /* 0x000fea0003800000 */
.L_x_95:
        /* <DEDUP_REMOVED lines=8> */
.L_x_98:
[----:B------:R-:W-:Y:S05]  /*42b0*/  BSYNC B1 ;  /* 0x0000000000017941 */ /* 0x000fea0003800000 */
.L_x_97:
[----:B0----5:R-:W-:Y:S01]  /*42c0*/  FMUL R11, R21, R90 ;  /* 0x0000005a150b7220 */ /* 0x021fe20000400000 */
[----:B------:R-:W-:Y:S01]  /*42d0*/  ISETP.GT.AND P0, PT, R0, RZ, P2 ;  /* 0x000000ff0000720c */ /* 0x000fe20001704270 */
[----:B------:R-:W-:Y:S02]  /*42e0*/  BSSY B1, `(.L_x_99) ;  /* 0x0000005000017945 */ /* 0x000fe40003800000 */
[----:B------:R-:W-:-:S05]  /*42f0*/  FFMA R11, R56, R89, R11 ;  /* 0x00000059380b7223 */ /* 0x000fca000000000b */
[----:B------:R0:W-:Y:S05]  /*4300*/  @P3 STG.E desc[UR36][R6.64+0x100], R11 ;  /* 0x0001000b06003986 */ /* 0x0001ea000c101924 */
[----:B------:R-:W-:Y:S05]  /*4310*/  @!P0 BRA `(.L_x_100) ;  /* 0x0000000000048947 */ /* 0x000fea0003800000 */
[----:B------:R0:W5:Y:S02]  /*4320*/  LDG.E.LTC128B R21, desc[UR36][R2.64+0x104] ;  /* 0x0001042402157981 */ /* 0x000164000c1e1920 */
.L_x_100:
[----:B------:R-:W-:Y:S05]  /*4330*/  BSYNC B1 ;  /* 0x0000000000017941 */ /* 0x000fea0003800000 */
.L_x_99:
[----:B-----5:R-:W-:Y:S01]  /*4340*/  FMUL R10, R21, R90 ;  /* 0x0000005a150a7220 */ /* 0x020fe20000400000 */
[----:B------:R-:W-:Y:S01]  /*4350*/  ISETP.GT.AND P1, PT, R0, 0x8, P1 ;  /* 0x000000080000780c */ /* 0x000fe20000f24270 */
[----:B------:R-:W-:Y:S02]  /*4360*/  BSSY B1, `(.L_x_101) ;  /* 0x0000005000017945 */ /* 0x000fe40003800000 */
[----:B------:R-:W-:-:S05]  /*4370*/  FFMA R57, R57, R89, R10 ;  /* 0x0000005939397223 */ /* 0x000fca000000000a */
[----:B------:R0:W-:Y:S05]  /*4380*/  @P0 STG.E desc[UR36][R6.64+0x104], R57 ;  /* 0x0001043906000986 */ /* 0x0001ea000c101924 */
[----:B------:R-:W-:Y:S05]  /*4390*/  @!P1 BRA `(.L_x_102) ;  /* 0x0000000000049947 */ /* 0x000fea0003800000 */
[----:B------:R0:W5:Y:S02]  /*43a0*/  LDG.E.LTC128B R21, desc[UR36][R4.64+0x100] ;  /* 0x0001002404157981 */ /* 0x000164000c1e1920 */
.L_x_102:
[----:B------:R-:W-:Y:S05]  /*43b0*/  BSYNC B1 ;  /* 0x0000000000017941 */ /* 0x000fea0003800000 */
.L_x_101:
        /* <DEDUP_REMOVED lines=8> */
.L_x_104:
[----:B------:R-:W-:Y:S05]  /*4440*/  BSYNC B1 ;  /* 0x0000000000017941 */ /* 0x000fea0003800000 */
.L_x_103:
        /* <DEDUP_REMOVED lines=8> */
.L_x_106:
[----:B------:R-:W-:Y:S05]  /*44d0*/  BSYNC B1 ;  /* 0x0000000000017941 */ /* 0x000fea0003800000 */
.L_x_105:
[----:B0----5:R-:W-:Y:S01]  /*44e0*/  FMUL R11, R21, R90 ;  /* 0x0000005a150b7220 */ /* 0x021fe20000400000 */
[----:B------:R-:W-:Y:S01]  /*44f0*/  ISETP.GT.AND P2, PT, R0, RZ, P1 ;  /* 0x000000ff0000720c */ /* 0x000fe20000f44270 */
[----:B------:R-:W-:Y:S02]  /*4500*/  BSSY B1, `(.L_x_107) ;  /* 0x0000005000017945 */ /* 0x000fe40003800000 */
[----:B------:R-:W-:-:S05]  /*4510*/  FFMA R11, R60, R89, R11 ;  /* 0x000000593c0b7223 */ /* 0x000fca000000000b */
[----:B------:R0:W-:Y:S05]  /*4520*/  @P3 STG.E desc[UR36][R6.64+0x120], R11 ;  /* 0x0001200b06003986 */ /* 0x0001ea000c101924 */
[----:B------:R-:W-:Y:S05]  /*4530*/  @!P2 BRA `(.L_x_108) ;  /* 0x000000000004a947 */ /* 0x000fea0003800000 */
[----:B------:R0:W5:Y:S02]  /*4540*/  LDG.E.LTC128B R21, desc[UR36][R2.64+0x124] ;  /* 0x0001242402157981 */ /* 0x000164000c1e1920 */
.L_x_108:
[----:B------:R-:W-:Y:S05]  /*4550*/  BSYNC B1 ;  /* 0x0000000000017941 */ /* 0x000fea0003800000 */
.L_x_107:
[----:B-----5:R-:W-:Y:S01]  /*4560*/  FMUL R10, R21, R90 ;  /* 0x0000005a150a7220 */ /* 0x020fe20000400000 */
[----:B------:R-:W-:Y:S01]  /*4570*/  ISETP.GT.AND P0, PT, R0, 0x8, P0 ;  /* 0x000000080000780c */ /* 0x000fe20000704270 */
[----:B------:R-:W-:Y:S02]  /*4580*/  BSSY B1, `(.L_x_109) ;  /* 0x0000005000017945 */ /* 0x000fe40003800000 */
[----:B------:R-:W-:-:S05]  /*4590*/  FFMA R61, R61, R89, R10 ;  /* 0x000000593d3d7223 */ /* 0x000fca000000000a */
[----:B------:R0:W-:Y:S05]  /*45a0*/  @P2 STG.E desc[UR36][R6.64+0x124], R61 ;  /* 0x0001243d06002986 */ /* 0x0001ea000c101924 */
[----:B------:R-:W-:Y:S05]  /*45b0*/  @!P0 BRA `(.L_x_110) ;  /* 0x0000000000048947 */ /* 0x000fea0003800000 */
[----:B------:R0:W5:Y:S02]  /*45c0*/  LDG.E.LTC128B R21, desc[UR36][R4.64+0x120] ;  /* 0x0001202404157981 */ /* 0x000164000c1e1920 */
.L_x_110:
[----:B------:R-:W-:Y:S05]  /*45d0*/  BSYNC B1 ;  /* 0x0000000000017941 */ /* 0x000fea0003800000 */
.L_x_109:
        /* <DEDUP_REMOVED lines=8> */
.L_x_112:
[----:B------:R-:W-:Y:S05]  /*4660*/  BSYNC B1 ;  /* 0x0000000000017941 */ /* 0x000fea0003800000 */
.L_x_111:
        /* <DEDUP_REMOVED lines=8> */
.L_x_114:
[----:B------:R-:W-:Y:S05]  /*46f0*/  BSYNC B1 ;  /* 0x0000000000017941 */ /* 0x000fea0003800000 */
.L_x_113:
[----:B0----5:R-:W-:Y:S01]  /*4700*/  FMUL R11, R21, R90 ;  /* 0x0000005a150b7220 */ /* 0x021fe20000400000 */
[----:B------:R-:W-:Y:S01]  /*4710*/  ISETP.GT.AND P1, PT, R0, RZ, P0 ;  /* 0x000000ff0000720c */ /* 0x000fe20000724270 */
[----:B------:R-:W-:Y:S02]  /*4720*/  BSSY B1, `(.L_x_115) ;  /* 0x0000005000017945 */ /* 0x000fe40003800000 */
[----:B------:R-:W-:-:S05]  /*4730*/  FFMA R11, R64, R89, R11 ;  /* 0x00000059400b7223 */ /* 0x000fca000000000b */
[----:B------:R0:W-:Y:S05]  /*4740*/  @P3 STG.E desc[UR36][R6.64+0x140], R11 ;  /* 0x0001400b06003986 */ /* 0x0001ea000c101924 */
[----:B------:R-:W-:Y:S05]  /*4750*/  @!P1 BRA `(.L_x_116) ;  /* 0x0000000000049947 */ /* 0x000fea0003800000 */
[----:B------:R0:W5:Y:S02]  /*4760*/  LDG.E.LTC128B R21, desc[UR36][R2.64+0x144] ;  /* 0x0001442402157981 */ /* 0x000164000c1e1920 */
.L_x_116:
[----:B------:R-:W-:Y:S05]  /*4770*/  BSYNC B1 ;  /* 0x0000000000017941 */ /* 0x000fea0003800000 */
.L_x_115:
[----:B-----5:R-:W-:Y:S01]  /*4780*/  FMUL R10, R21, R90 ;  /* 0x0000005a150a7220 */ /* 0x020fe20000400000 */
[----:B------:R-:W-:Y:S01]  /*4790*/  ISETP.GT.AND P2, PT, R0, 0x8, P2 ;  /* 0x000000080000780c */ /* 0x000fe20001744270 */
[----:B------:R-:W-:Y:S02]  /*47a0*/  BSSY B1, `(.L_x_117) ;  /* 0x0000005000017945 */ /* 0x000fe40003800000 */
[----:B------:R-:W-:-:S05]  /*47b0*/  FFMA R65, R65, R89, R10 ;  /* 0x0000005941417223 */ /* 0x000fca000000000a */
[----:B------:R0:W-:Y:S05]  /*47c0*/  @P1 STG.E desc[UR36][R6.64+0x144], R65 ;  /* 0x0001444106001986 */ /* 0x0001ea000c101924 */
[----:B------:R-:W-:Y:S05]  /*47d0*/  @!P2 BRA `(.L_x_118) ;  /* 0x000000000004a947 */ /* 0x000fea0003800000 */
[----:B------:R0:W5:Y:S02]  /*47e0*/  LDG.E.LTC128B R21, desc[UR36][R4.64+0x140] ;  /* 0x0001402404157981 */ /* 0x000164000c1e1920 */
.L_x_118:
[----:B------:R-:W-:Y:S05]  /*47f0*/  BSYNC B1 ;  /* 0x0000000000017941 */ /* 0x000fea0003800000 */
.L_x_117:
        /* <DEDUP_REMOVED lines=8> */
.L_x_120:
[----:B------:R-:W-:Y:S05]  /*4880*/  BSYNC B1 ;  /* 0x0000000000017941 */ /* 0x000fea0003800000 */
.L_x_119:
        /* <DEDUP_REMOVED lines=8> */
.L_x_122:
[----:B------:R-:W-:Y:S05]  /*4910*/  BSYNC B1 ;  /* 0x0000000000017941 */ /* 0x000fea0003800000 */
.L_x_121:
[----:B0----5:R-:W-:Y:S01]  /*4920*/  FMUL R11, R21, R90 ;  /* 0x0000005a150b7220 */ /* 0x021fe20000400000 */
[----:B------:R-:W-:Y:S01]  /*4930*/  ISETP.GT.AND P0, PT, R0, RZ, P2 ;  /* 0x000000ff0000720c */ /* 0x000fe20001704270 */
[----:B------:R-:W-:Y:S02]  /*4940*/  BSSY B1, `(.L_x_123) ;  /* 0x0000005000017945 */ /* 0x000fe40003800000 */
[----:B------:R-:W-:-:S05]  /*4950*/  FFMA R11, R68, R89, R11 ;  /* 0x00000059440b7223 */ /* 0x000fca000000000b */
[----:B------:R0:W-:Y:S05]  /*4960*/  @P3 STG.E desc[UR36][R6.64+0x160], R11 ;  /* 0x0001600b06003986 */ /* 0x0001ea000c101924 */
[----:B------:R-:W-:Y:S05]  /*4970*/  @!P0 BRA `(.L_x_124) ;  /* 0x0000000000048947 */ /* 0x000fea0003800000 */
[----:B------:R0:W5:Y:S02]  /*4980*/  LDG.E.LTC128B R21, desc[UR36][R2.64+0x164] ;  /* 0x0001642402157981 */ /* 0x000164000c1e1920 */
.L_x_124:
[----:B------:R-:W-:Y:S05]  /*4990*/  BSYNC B1 ;  /* 0x0000000000017941 */ /* 0x000fea0003800000 */
.L_x_123:
[----:B-----5:R-:W-:Y:S01]  /*49a0*/  FMUL R10, R21, R90 ;  /* 0x0000005a150a7220 */ /* 0x020fe20000400000 */
[----:B------:R-:W-:Y:S01]  /*49b0*/  ISETP.GT.AND P1, PT, R0, 0x8, P1 ;  /* 0x000000080000780c */ /* 0x000fe20000f24270 */
[----:B------:R-:W-:Y:S02]  /*49c0*/  BSSY B1, `(.L_x_125) ;  /* 0x0000005000017945 */ /* 0x000fe40003800000 */
[----:B------:R-:W-:-:S05]  /*49d0*/  FFMA R69, R69, R89, R10 ;  /* 0x0000005945457223 */ /* 0x000fca000000000a */
[----:B------:R0:W-:Y:S05]  /*49e0*/  @P0 STG.E desc[UR36][R6.64+0x164], R69 ;  /* 0x0001644506000986 */ /* 0x0001ea000c101924 */
[----:B------:R-:W-:Y:S05]  /*49f0*/  @!P1 BRA `(.L_x_126) ;  /* 0x0000000000049947 */ /* 0x000fea0003800000 */
[----:B------:R0:W5:Y:S02]  /*4a00*/  LDG.E.LTC128B R21, desc[UR36][R4.64+0x160] ;  /* 0x0001602404157981 */ /* 0x000164000c1e1920 */
.L_x_126:
[----:B------:R-:W-:Y:S05]  /*4a10*/  BSYNC B1 ;  /* 0x0000000000017941 */ /* 0x000fea0003800000 */
.L_x_125:
        /* <DEDUP_REMOVED lines=8> */
.L_x_128:
[----:B------:R-:W-:Y:S05]  /*4aa0*/  BSYNC B1 ;  /* 0x0000000000017941 */ /* 0x000fea0003800000 */
.L_x_127:
        /* <DEDUP_REMOVED lines=8> */
.L_x_130:
[----:B------:R-:W-:Y:S05]  /*4b30*/  BSYNC B1 ;  /* 0x0000000000017941 */ /* 0x000fea0003800000 */
.L_x_129:
[----:B0----5:R-:W-:Y:S01]  /*4b40*/  FMUL R11, R21, R90 ;  /* 0x0000005a150b7220 */ /* 0x021fe20000400000 */
[----:B------:R-:W-:Y:S01]  /*4b50*/  ISETP.GT.AND P2, PT, R0, RZ, P1 ;  /* 0x000000ff0000720c */ /* 0x000fe20000f44270 */
[----:B------:R-:W-:Y:S02]  /*4b60*/  BSSY B1, `(.L_x_131) ;  /* 0x0000005000017945 */ /* 0x000fe40003800000 */
[----:B------:R-:W-:-:S05]  /*4b70*/  FFMA R11, R72, R89, R11 ;  /* 0x00000059480b7223 */ /* 0x000fca000000000b */
[----:B------:R0:W-:Y:S05]  /*4b80*/  @P3 STG.E desc[UR36][R6.64+0x180], R11 ;  /* 0x0001800b06003986 */ /* 0x0001ea000c101924 */
[----:B------:R-:W-:Y:S05]  /*4b90*/  @!P2 BRA `(.L_x_132) ;  /* 0x000000000004a947 */ /* 0x000fea0003800000 */
[----:B------:R0:W5:Y:S02]  /*4ba0*/  LDG.E.LTC128B R21, desc[UR36][R2.64+0x184] ;  /* 0x0001842402157981 */ /* 0x000164000c1e1920 */
.L_x_132:
[----:B------:R-:W-:Y:S05]  /*4bb0*/  BSYNC B1 ;  /* 0x0000000000017941 */ /* 0x000fea0003800000 */
.L_x_131:
[----:B-----5:R-:W-:Y:S01]  /*4bc0*/  FMUL R10, R21, R90 ;  /* 0x0000005a150a7220 */ /* 0x020fe20000400000 */
[----:B------:R-:W-:Y:S01]  /*4bd0*/  ISETP.GT.AND P0, PT, R0, 0x8, P0 ;  /* 0x000000080000780c */ /* 0x000fe20000704270 */
[----:B------:R-:W-:Y:S02]  /*4be0*/  BSSY B1, `(.L_x_133) ;  /* 0x0000005000017945 */ /* 0x000fe40003800000 */
[----:B------:R-:W-:-:S05]  /*4bf0*/  FFMA R73, R73, R89, R10 ;  /* 0x0000005949497223 */ /* 0x000fca000000000a */
[----:B------:R0:W-:Y:S05]  /*4c00*/  @P2 STG.E desc[UR36][R6.64+0x184], R73 ;  /* 0x0001844906002986 */ /* 0x0001ea000c101924 */
[----:B------:R-:W-:Y:S05]  /*4c10*/  @!P0 BRA `(.L_x_134) ;  /* 0x0000000000048947 */ /* 0x000fea0003800000 */
[----:B------:R0:W5:Y:S02]  /*4c20*/  LDG.E.LTC128B R21, desc[UR36][R4.64+0x180] ;  /* 0x0001802404157981 */ /* 0x000164000c1e1920 */
.L_x_134:
[----:B------:R-:W-:Y:S05]  /*4c30*/  BSYNC B1 ;  /* 0x0000000000017941 */ /* 0x000fea0003800000 */
.L_x_133:
        /* <DEDUP_REMOVED lines=8> */
.L_x_136:
[----:B------:R-:W-:Y:S05]  /*4cc0*/  BSYNC B1 ;  /* 0x0000000000017941 */ /* 0x000fea0003800000 */
.L_x_135:
        /* <DEDUP_REMOVED lines=8> */
.L_x_138:
[----:B------:R-:W-:Y:S05]  /*4d50*/  BSYNC B1 ;  /* 0x0000000000017941 */ /* 0x000fea0003800000 */
.L_x_137:
[----:B0----5:R-:W-:Y:S01]  /*4d60*/  FMUL R11, R21, R90 ;  /* 0x0000005a150b7220 */ /* 0x021fe20000400000 */
[----:B------:R-:W-:Y:S01]  /*4d70*/  ISETP.GT.AND P1, PT, R0, RZ, P0 ;  /* 0x000000ff0000720c */ /* 0x000fe20000724270 */
[----:B------:R-:W-:Y:S02]  /*4d80*/  BSSY B1, `(.L_x_139) ;  /* 0x0000005000017945 */ /* 0x000fe40003800000 */
[----:B------:R-:W-:-:S05]  /*4d90*/  FFMA R11, R76, R89, R11 ;  /* 0x000000594c0b7223 */ /* 0x000fca000000000b */
[----:B------:R0:W-:Y:S05]  /*4da0*/  @P3 STG.E desc[UR36][R6.64+0x1a0], R11 ;  /* 0x0001a00b06003986 */ /* 0x0001ea000c101924 */
[----:B------:R-:W-:Y:S05]  /*4db0*/  @!P1 BRA `(.L_x_140) ;  /* 0x0000000000049947 */ /* 0x000fea0003800000 */
[----:B------:R0:W5:Y:S02]  /*4dc0*/  LDG.E.LTC128B R21, desc[UR36][R2.64+0x1a4] ;  /* 0x0001a42402157981 */ /* 0x000164000c1e1920 */
.L_x_140:
[----:B------:R-:W-:Y:S05]  /*4dd0*/  BSYNC B1 ;  /* 0x0000000000017941 */ /* 0x000fea0003800000 */
.L_x_139:
[----:B-----5:R-:W-:Y:S01]  /*4de0*/  FMUL R10, R21, R90 ;  /* 0x0000005a150a7220 */ /* 0x020fe20000400000 */
[----:B------:R-:W-:Y:S01]  /*4df0*/  ISETP.GT.AND P2, PT, R0, 0x8, P2 ;  /* 0x000000080000780c */ /* 0x000fe20001744270 */
[----:B------:R-:W-:Y:S02]  /*4e00*/  BSSY B1, `(.L_x_141) ;  /* 0x0000005000017945 */ /* 0x000fe40003800000 */
[----:B------:R-:W-:-:S05]  /*4e10*/  FFMA R77, R77, R89, R10 ;  /* 0x000000594d4d7223 */ /* 0x000fca000000000a */
[----:B------:R0:W-:Y:S05]  /*4e20*/  @P1 STG.E desc[UR36][R6.64+0x1a4], R77 ;  /* 0x0001a44d06001986 */ /* 0x0001ea000c101924 */
[----:B------:R-:W-:Y:S05]  /*4e30*/  @!P2 BRA `(.L_x_142) ;  /* 0x000000000004a947 */ /* 0x000fea0003800000 */
[----:B------:R0:W5:Y:S02]  /*4e40*/  LDG.E.LTC128B R21, desc[UR36][R4.64+0x1a0] ;  /* 0x0001a02404157981 */ /* 0x000164000c1e1920 */
.L_x_142:
[----:B------:R-:W-:Y:S05]  /*4e50*/  BSYNC B1 ;  /* 0x0000000000017941 */ /* 0x000fea0003800000 */
.L_x_141:
        /* <DEDUP_REMOVED lines=8> */
.L_x_144:
[----:B------:R-:W-:Y:S05]  /*4ee0*/  BSYNC B1 ;  /* 0x0000000000017941 */ /* 0x000fea0003800000 */
.L_x_143:
        /* <DEDUP_REMOVED lines=8> */
.L_x_146:
[----:B------:R-:W-:Y:S05]  /*4f70*/  BSYNC B1 ;  /* 0x0000000000017941 */ /* 0x000fea0003800000 */
.L_x_145:
[----:B0----5:R-:W-:Y:S01]  /*4f80*/  FMUL R11, R21, R90 ;  /* 0x0000005a150b7220 */ /* 0x021fe20000400000 */
[----:B------:R-:W-:Y:S01]  /*4f90*/  ISETP.GT.AND P0, PT, R0, RZ, P2 ;  /* 0x000000ff0000720c */ /* 0x000fe20001704270 */
[----:B------:R-:W-:Y:S02]  /*4fa0*/  BSSY B1, `(.L_x_147) ;  /* 0x0000005000017945 */ /* 0x000fe40003800000 */
[----:B------:R-:W-:-:S05]  /*4fb0*/  FFMA R11, R80, R89, R11 ;  /* 0x00000059500b7223 */ /* 0x000fca000000000b */
[----:B------:R0:W-:Y:S05]  /*4fc0*/  @P3 STG.E desc[UR36][R6.64+0x1c0], R11 ;  /* 0x0001c00b06003986 */ /* 0x0001ea000c101924 */
[----:B------:R-:W-:Y:S05]  /*4fd0*/  @!P0 BRA `(.L_x_148) ;  /* 0x0000000000048947 */ /* 0x000fea0003800000 */
[----:B------:R0:W5:Y:S02]  /*4fe0*/  LDG.E.LTC128B R21, desc[UR36][R2.64+0x1c4] ;  /* 0x0001c42402157981 */ /* 0x000164000c1e1920 */
.L_x_148:
[----:B------:R-:W-:Y:S05]  /*4ff0*/  BSYNC B1 ;  /* 0x0000000000017941 */ /* 0x000fea0003800000 */
.L_x_147:
[----:B-----5:R-:W-:Y:S01]  /*5000*/  FMUL R10, R21, R90 ;  /* 0x0000005a150a7220 */ /* 0x020fe20000400000 */
[----:B------:R-:W-:Y:S01]  /*5010*/  ISETP.GT.AND P1, PT, R0, 0x8, P1 ;  /* 0x000000080000780c */ /* 0x000fe20000f24270 */
[----:B------:R-:W-:Y:S02]  /*5020*/  BSSY B1, `(.L_x_149) ;  /* 0x0000005000017945 */ /* 0x000fe40003800000 */
[----:B------:R-:W-:-:S05]  /*5030*/  FFMA R81, R81, R89, R10 ;  /* 0x0000005951517223 */ /* 0x000fca000000000a */
[----:B------:R0:W-:Y:S05]  /*5040*/  @P0 STG.E desc[UR36][R6.64+0x1c4], R81 ;  /* 0x0001c45106000986 */ /* 0x0001ea000c101924 */
[----:B------:R-:W-:Y:S05]  /*5050*/  @!P1 BRA `(.L_x_150) ;  /* 0x0000000000049947 */ /* 0x000fea0003800000 */
[----:B------:R0:W5:Y:S02]  /*5060*/  LDG.E.LTC128B R21, desc[UR36][R4.64+0x1c0] ;  /* 0x0001c02404157981 */ /* 0x000164000c1e1920 */
.L_x_150:
[----:B------:R-:W-:Y:S05]  /*5070*/  BSYNC B1 ;  /* 0x0000000000017941 */ /* 0x000fea0003800000 */
.L_x_149:
        /* <DEDUP_REMOVED lines=8> */
.L_x_152:
[----:B------:R-:W-:Y:S05]  /*5100*/  BSYNC B1 ;  /* 0x0000000000017941 */ /* 0x000fea0003800000 */
.L_x_151:
        /* <DEDUP_REMOVED lines=8> */
.L_x_154:
[----:B------:R-:W-:Y:S05]  /*5190*/  BSYNC B1 ;  /* 0x0000000000017941 */ /* 0x000fea0003800000 */
.L_x_153:
[----:B0----5:R-:W-:Y:S01]  /*51a0*/  FMUL R11, R21, R90 ;  /* 0x0000005a150b7220 */ /* 0x021fe20000400000 */
[----:B------:R-:W-:Y:S01]  /*51b0*/  ISETP.GT.AND P2, PT, R0, RZ, P1 ;  /* 0x000000ff0000720c */ /* 0x000fe20000f44270 */
[----:B------:R-:W-:Y:S02]  /*51c0*/  BSSY B1, `(.L_x_155) ;  /* 0x0000005000017945 */ /* 0x000fe40003800000 */
[----:B------:R-:W-:-:S05]  /*51d0*/  FFMA R11, R84, R89, R11 ;  /* 0x00000059540b7223 */ /* 0x000fca000000000b */
[----:B------:R0:W-:Y:S05]  /*51e0*/  @P3 STG.E desc[UR36][R6.64+0x1e0], R11 ;  /* 0x0001e00b06003986 */ /* 0x0001ea000c101924 */
[----:B------:R-:W-:Y:S05]  /*51f0*/  @!P2 BRA `(.L_x_156) ;  /* 0x000000000004a947 */ /* 0x000fea0003800000 */
[----:B------:R0:W5:Y:S02]  /*5200*/  LDG.E.LTC128B R21, desc[UR36][R2.64+0x1e4] ;  /* 0x0001e42402157981 */ /* 0x000164000c1e1920 */
.L_x_156:
[----:B------:R-:W-:Y:S05]  /*5210*/  BSYNC B1 ;  /* 0x0000000000017941 */ /* 0x000fea0003800000 */
.L_x_155:
[----:B01--45:R-:W-:Y:S01]  /*5220*/  FMUL R2, R21, R90 ;  /* 0x0000005a15027220 */ /* 0x033fe20000400000 */
[----:B------:R-:W-:Y:S01]  /*5230*/  ISETP.GT.AND P0, PT, R0, 0x8, P0 ;  /* 0x000000080000780c */ /* 0x000fe20000704270 */
[----:B------:R-:W-:Y:S02]  /*5240*/  BSSY B1, `(.L_x_157) ;  /* 0x0000005000017945 */ /* 0x000fe40003800000 */
[----:B------:R-:W-:-:S05]  /*5250*/  FFMA R85, R85, R89, R2 ;  /* 0x0000005955557223 */ /* 0x000fca0000000002 */
[----:B------:R0:W-:Y:S05]  /*5260*/  @P2 STG.E desc[UR36][R6.64+0x1e4], R85 ;  /* 0x0001e45506002986 */ /* 0x0001ea000c101924 */
[----:B------:R-:W-:Y:S05]  /*5270*/  @!P0 BRA `(.L_x_158) ;  /* 0x0000000000048947 */ /* 0x000fea0003800000 */
[----:B------:R1:W5:Y:S02]  /*5280*/  LDG.E.LTC128B R21, desc[UR36][R4.64+0x1e0] ;  /* 0x0001e02404157981 */ /* 0x000364000c1e1920 */
.L_x_158:
[----:B------:R-:W-:Y:S05]  /*5290*/  BSYNC B1 ;  /* 0x0000000000017941 */ /* 0x000fea0003800000 */
.L_x_157:
[----:B-----5:R-:W-:Y:S01]  /*52a0*/  FMUL R3, R21, R90 ;  /* 0x0000005a15037220 */ /* 0x020fe20000400000 */
[----:B------:R-:W-:Y:S01]  /*52b0*/  @P0 IMAD.MOV.U32 R2, RZ, RZ, R8 ;  /* 0x000000ffff020224 */ /* 0x000fe200078e0008 */
[----:B------:R-:W-:Y:S01]  /*52c0*/  ISETP.GT.AND P1, PT, R0, 0x8, P1 ;  /* 0x000000080000780c */ /* 0x000fe20000f24270 */
[----:B------:R-:W-:Y:S01]  /*52d0*/  BSSY B1, `(.L_x_159) ;  /* 0x0000006000017945 */ /* 0x000fe20003800000 */
[----:B0-2---:R-:W-:Y:S01]  /*52e0*/  FFMA R7, R86, R89, R3 ;  /* 0x0000005956077223 */ /* 0x005fe20000000003 */
[----:B------:R-:W-:-:S05]  /*52f0*/  @P0 IMAD.MOV.U32 R3, RZ, RZ, R9 ;  /* 0x000000ffff030224 */ /* 0x000fca00078e0009 */
[----:B------:R0:W-:Y:S05]  /*5300*/  @P0 STG.E desc[UR36][R2.64+0x1e0], R7 ;  /* 0x0001e00702000986 */ /* 0x0001ea000c101924 */
[----:B------:R-:W-:Y:S05]  /*5310*/  @!P1 BRA `(.L_x_160) ;  /* 0x0000000000049947 */ /* 0x000fea0003800000 */
[----:B------:R2:W5:Y:S02]  /*5320*/  LDG.E.LTC128B R21, desc[UR36][R4.64+0x1e4] ;  /* 0x0001e42404157981 */ /* 0x000564000c1e1920 */
.L_x_160:
[----:B------:R-:W-:Y:S05]  /*5330*/  BSYNC B1 ;  /* 0x0000000000017941 */ /* 0x000fea0003800000 */
.L_x_159:
[----:B-----5:R-:W-:-:S04]  /*5340*/  FMUL R0, R21, R90 ;  /* 0x0000005a15007220 */ /* 0x020fc80000400000 */
[----:B------:R-:W-:Y:S01]  /*5350*/  FFMA R87, R87, R89, R0 ;  /* 0x0000005957577223 */ /* 0x000fe20000000000 */
[----:B------:R-:W-:Y:S06]  /*5360*/  @!P1 BRA `(.L_x_161) ;  /* 0x0000000c00a09947 */ /* 0x000fec0003800000 */
[----:B------:R4:W-:Y:S01]  /*5370*/  STG.E desc[UR36][R8.64+0x1e4], R87 ;  /* 0x0001e45708007986 */ /* 0x0009e2000c101924 */
[----:B------:R-:W-:Y:S05]  /*5380*/  BRA `(.L_x_161) ;  /* 0x0000000c00987947 */ /* 0x000fea0003800000 */
.L_x_36:
[----:B------:R-:W-:Y:S01]  /*5390*/  ULDC.64 UR4, c[0x0][0x5c0] ;  /* 0x0001700000047ab9 */ /* 0x000fe20000000a00 */
[----:B------:R-:W-:Y:S01]  /*53a0*/  ISETP.GT.AND P5, PT, R18, 0x1, PT ;  /* 0x000000011200780c */ /* 0x000fe20003fa4270 */
[-C--:B------:R-:W-:Y:S01]  /*53b0*/  FMUL R25, R25, R89.reuse ;  /* 0x0000005919197220 */ /* 0x080fe20000400000 */
[----:B------:R-:W-:Y:S01]  /*53c0*/  LEA R2, P1, R104, UR4, 0x2 ;  /* 0x0000000468027c11 */ /* 0x000fe2000f8210ff */
[-C--:B------:R-:W-:Y:S01]  /*53d0*/  FMUL R9, R26, R89.reuse ;  /* 0x000000591a097220 */ /* 0x080fe20000400000 */
[----:B------:R-:W-:Y:S01]  /*53e0*/  ISETP.GT.AND P3, PT, R0, RZ, P5 ;  /* 0x000000ff0000720c */ /* 0x000fe20002f64270 */
[-C--:B------:R-:W-:Y:S01]  /*53f0*/  FMUL R27, R27, R89.reuse ;  /* 0x000000591b1b7220 */ /* 0x080fe20000400000 */
[----:B------:R-:W-:Y:S01]  /*5400*/  LEA.HI.X R3, R104, UR5, R7, 0x2, P1 ;  /* 0x0000000568037c11 */ /* 0x000fe200088f1407 */
[-C--:B------:R-:W-:Y:S01]  /*5410*/  FMUL R7, R24, R89.reuse ;  /* 0x0000005918077220 */ /* 0x080fe20000400000 */
[C---:B------:R-:W-:Y:S01]  /*5420*/  ISETP.GT.AND P0, PT, R0.reuse, 0x8, P0 ;  /* 0x000000080000780c */ /* 0x040fe20000704270 */
[-C--:B------:R-:W-:Y:S01]  /*5430*/  FMUL R29, R29, R89.reuse ;  /* 0x000000591d1d7220 */ /* 0x080fe20000400000 */
[----:B------:R-:W-:Y:S01]  /*5440*/  ISETP.GT.AND P5, PT, R0, 0x8, P5 ;  /* 0x000000080000780c */ /* 0x000fe20002fa4270 */
[-C--:B------:R-:W-:Y:S01]  /*5450*/  FMUL R11, R30, R89.reuse ;  /* 0x000000591e0b7220 */ /* 0x080fe20000400000 */
[----:B------:R0:W-:Y:S01]  /*5460*/  @P2 STG.E desc[UR36][R2.64], R7 ;  /* 0x0000000702002986 */ /* 0x0001e2000c101924 */
[----:B------:R-:W-:Y:S01]  /*5470*/  ISETP.GT.AND P2, PT, R18, 0x8, PT ;  /* 0x000000081200780c */ /* 0x000fe20003f44270 */
[-C--:B------:R-:W-:Y:S01]  /*5480*/  FMUL R31, R31, R89.reuse ;  /* 0x000000591f1f7220 */ /* 0x080fe20000400000 */
[C---:B------:R-:W-:Y:S01]  /*5490*/  SHF.L.U64.HI R5, R96.reuse, 0x2, R91 ;  /* 0x0000000260057819 */ /* 0x040fe2000001025b */
[-C--:B------:R-:W-:Y:S01]  /*54a0*/  FMUL R33, R33, R89.reuse ;  /* 0x0000005921217220 */ /* 0x080fe20000400000 */
[----:B------:R-:W-:Y:S01]  /*54b0*/  LEA R4, P6, R96, R2, 0x2 ;  /* 0x0000000260047211 */ /* 0x000fe200078c10ff */
[----:B------:R-:W-:Y:S01]  /*54c0*/  @P3 STG.E desc[UR36][R2.64+0x4], R25 ;  /* 0x0000041902003986 */ /* 0x000fe2000c101924 */
[----:B------:R-:W-:Y:S01]  /*54d0*/  ISETP.GT.AND P1, PT, R18, 0x9, PT ;  /* 0x000000091200780c */ /* 0x000fe20003f24270 */
[-C--:B------:R-:W-:Y:S01]  /*54e0*/  FMUL R35, R35, R89.reuse ;  /* 0x0000005923237220 */ /* 0x080fe20000400000 */
[C---:B------:R-:W-:Y:S01]  /*54f0*/  ISETP.GT.AND P4, PT, R0.reuse, RZ, P2 ;  /* 0x000000ff0000720c */ /* 0x040fe20001784270 */
[----:B------:R-:W-:Y:S01]  /*5500*/  IMAD.X R5, R5, 0x1, R3, P6 ;  /* 0x0000000105057824 */ /* 0x000fe200030e0603 */
[----:B------:R-:W-:Y:S01]  /*5510*/  ISETP.GT.AND P3, PT, R0, RZ, P1 ;  /* 0x000000ff0000720c */ /* 0x000fe20000f64270 */
[-C--:B0-----:R-:W-:Y:S01]  /*5520*/  FMUL R7, R28, R89.reuse ;  /* 0x000000591c077220 */ /* 0x081fe20000400000 */
[C---:B------:R-:W-:Y:S01]  /*5530*/  ISETP.GT.AND P2, PT, R0.reuse, 0x8, P2 ;  /* 0x000000080000780c */ /* 0x040fe20001744270 */
[-C--:B------:R-:W-:Y:S01]  /*5540*/  FMUL R37, R37, R89.reuse ;  /* 0x0000005925257220 */ /* 0x080fe20000400000 */
[----:B------:R-:W-:Y:S01]  /*5550*/  ISETP.GT.AND P1, PT, R0, 0x8, P1 ;  /* 0x000000080000780c */ /* 0x000fe20000f24270 */
[----:B------:R0:W-:Y:S01]  /*5560*/  @P0 STG.E desc[UR36][R4.64], R9 ;  /* 0x0000000904000986 */ /* 0x0001e2000c101924 */
[C---:B------:R-:W-:Y:S01]  /*5570*/  ISETP.GT.AND P0, PT, R18.reuse, 0x10, PT ;  /* 0x000000101200780c */ /* 0x040fe20003f04270 */
[-C--:B------:R-:W-:Y:S01]  /*5580*/  FMUL R39, R39, R89.reuse ;  /* 0x0000005927277220 */ /* 0x080fe20000400000 */
[-C--:B------:R-:W-:Y:S01]  /*5590*/  FMUL R41, R41, R89.reuse ;  /* 0x0000005929297220 */ /* 0x080fe20000400000 */
[----:B------:R-:W-:Y:S01]  /*55a0*/  @P5 STG.E desc[UR36][R4.64+0x4], R27 ;  /* 0x0000041b04005986 */ /* 0x000fe2000c101924 */
[----:B------:R-:W-:Y:S01]  /*55b0*/  ISETP.GT.AND P5, PT, R18, 0x11, PT ;  /* 0x000000111200780c */ /* 0x000fe20003fa4270 */
[-C--:B------:R-:W-:Y:S01]  /*55c0*/  FMUL R43, R43, R89.reuse ;  /* 0x000000592b2b7220 */ /* 0x080fe20000400000 */
[-C--:B------:R-:W-:Y:S01]  /*55d0*/  FMUL R45, R45, R89.reuse ;  /* 0x000000592d2d7220 */ /* 0x080fe20000400000 */
[----:B------:R1:W-:Y:S01]  /*55e0*/  @P4 STG.E desc[UR36][R2.64+0x20], R7 ;  /* 0x0000200702004986 */ /* 0x0003e2000c101924 */
[C---:B------:R-:W-:Y:S01]  /*55f0*/  ISETP.GT.AND P4, PT, R0.reuse, RZ, P0 ;  /* 0x000000ff0000720c */ /* 0x040fe20000784270 */
[-C--:B------:R-:W-:Y:S01]  /*5600*/  FMUL R47, R47, R89.reuse ;  /* 0x000000592f2f7220 */ /* 0x080fe20000400000 */
[-C--:B------:R-:W-:Y:S01]  /*5610*/  FMUL R49, R49, R89.reuse ;  /* 0x0000005931317220 */ /* 0x080fe20000400000 */
[----:B------:R-:W-:Y:S01]  /*5620*/  @P3 STG.E desc[UR36][R2.64+0x24], R29 ;  /* 0x0000241d02003986 */ /* 0x000fe2000c101924 */
[----:B------:R-:W-:Y:S01]  /*5630*/  ISETP.GT.AND P3, PT, R0, RZ, P5 ;  /* 0x000000ff0000720c */ /* 0x000fe20002f64270 */
[-C--:B0-----:R-:W-:Y:S01]  /*5640*/  FMUL R9, R32, R89.reuse ;  /* 0x0000005920097220 */ /* 0x081fe20000400000 */
[-C--:B------:R-:W-:Y:S01]  /*5650*/  FMUL R51, R51, R89.reuse ;  /* 0x0000005933337220 */ /* 0x080fe20000400000 */
[----:B------:R0:W-:Y:S01]  /*5660*/  @P2 STG.E desc[UR36][R4.64+0x20], R11 ;  /* 0x0000200b04002986 */ /* 0x0001e2000c101924 */
[----:B------:R-:W-:Y:S01]  /*5670*/  ISETP.GT.AND P2, PT, R0, 0x8, P5 ;  /* 0x000000080000780c */ /* 0x000fe20002f44270 */
[-C--:B------:R-:W-:Y:S01]  /*5680*/  FMUL R53, R53, R89.reuse ;  /* 0x0000005935357220 */ /* 0x080fe20000400000 */
[----:B------:R-:W-:Y:S01]  /*5690*/  ISETP.GT.AND P5, PT, R18, 0x18, PT ;  /* 0x000000181200780c */ /* 0x000fe20003fa4270 */
[----:B------:R-:W-:Y:S01]  /*56a0*/  @P1 STG.E desc[UR36][R4.64+0x24], R31 ;  /* 0x0000241f04001986 */ /* 0x000fe2000c101924 */
[----:B------:R-:W-:Y:S01]  /*56b0*/  ISETP.GT.AND P1, PT, R0, 0x8, P0 ;  /* 0x000000080000780c */ /* 0x000fe20000724270 */
[-C--:B-1----:R-:W-:Y:S01]  /*56c0*/  FMUL R7, R34, R89.reuse ;  /* 0x0000005922077220 */ /* 0x082fe20000400000 */
[----:B------:R-:W-:Y:S01]  /*56d0*/  ISETP.GT.AND P0, PT, R18, 0x19, PT ;  /* 0x000000191200780c */ /* 0x000fe20003f04270 */
[----:B------:R1:W-:Y:S01]  /*56e0*/  @P4 STG.E desc[UR36][R2.64+0x40], R9 ;  /* 0x0000400902004986 */ /* 0x0003e2000c101924 */
[C---:B------:R-:W-:Y:S01]  /*56f0*/  ISETP.GT.AND P4, PT, R0.reuse, RZ, P5 ;  /* 0x000000ff0000720c */ /* 0x040fe20002f84270 */
[-C--:B------:R-:W-:Y:S01]  /*5700*/  FMUL R55, R55, R89.reuse ;  /* 0x0000005937377220 */ /* 0x080fe20000400000 */
[-C--:B------:R-:W-:Y:S01]  /*5710*/  FMUL R57, R57, R89.reuse ;  /* 0x0000005939397220 */ /* 0x080fe20000400000 */
[----:B------:R-:W-:Y:S01]  /*5720*/  @P3 STG.E desc[UR36][R2.64+0x44], R33 ;  /* 0x0000442102003986 */ /* 0x000fe2000c101924 */
[----:B------:R-:W-:Y:S01]  /*5730*/  ISETP.GT.AND P3, PT, R0, RZ, P0 ;  /* 0x000000ff0000720c */ /* 0x000fe20000764270 */
[-C--:B0-----:R-:W-:Y:S01]  /*5740*/  FMUL R11, R38, R89.reuse ;  /* 0x00000059260b7220 */ /* 0x081fe20000400000 */
[----:B------:R-:W-:Y:S01]  /*5750*/  ISETP.GT.AND P0, PT, R0, 0x8, P0 ;  /* 0x000000080000780c */ /* 0x000fe20000704270 */
[-C--:B------:R-:W-:Y:S01]  /*5760*/  FMUL R59, R59, R89.reuse ;  /* 0x000000593b3b7220 */ /* 0x080fe20000400000 */
[-C--:B------:R-:W-:Y:S01]  /*5770*/  FMUL R61, R61, R89.reuse ;  /* 0x000000593d3d7220 */ /* 0x080fe20000400000 */
[----:B------:R0:W-:Y:S01]  /*5780*/  @P1 STG.E desc[UR36][R4.64+0x40], R7 ;  /* 0x0000400704001986 */ /* 0x0001e2000c101924 */
[----:B------:R-:W-:Y:S01]  /*5790*/  ISETP.GT.AND P1, PT, R18, 0x20, PT ;  /* 0x000000201200780c */ /* 0x000fe20003f24270 */
[-C--:B-1----:R-:W-:Y:S01]  /*57a0*/  FMUL R9, R36, R89.reuse ;  /* 0x0000005924097220 */ /* 0x082fe20000400000 */
[-C--:B------:R-:W-:Y:S01]  /*57b0*/  FMUL R63, R63, R89.reuse ;  /* 0x000000593f3f7220 */ /* 0x080fe20000400000 */
[----:B------:R-:W-:Y:S01]  /*57c0*/  @P2 STG.E desc[UR36][R4.64+0x44], R35 ;  /* 0x0000442304002986 */ /* 0x000fe2000c101924 */
[----:B------:R-:W-:Y:S01]  /*57d0*/  ISETP.GT.AND P2, PT, R0, 0x8, P5 ;  /* 0x000000080000780c */ /* 0x000fe20002f44270 */
[-C--:B------:R-:W-:Y:S01]  /*57e0*/  FMUL R65, R65, R89.reuse ;  /* 0x0000005941417220 */ /* 0x080fe20000400000 */
[----:B------:R-:W-:Y:S01]  /*57f0*/  ISETP.GT.AND P5, PT, R18, 0x21, PT ;  /* 0x000000211200780c */ /* 0x000fe20003fa4270 */
[----:B------:R1:W-:Y:S01]  /*5800*/  @P4 STG.E desc[UR36][R2.64+0x60], R9 ;  /* 0x0000600902004986 */ /* 0x0003e2000c101924 */
[C---:B------:R-:W-:Y:S01]  /*5810*/  ISETP.GT.AND P4, PT, R0.reuse, RZ, P1 ;  /* 0x000000ff0000720c */ /* 0x040fe20000f84270 */
[-C--:B------:R-:W-:Y:S01]  /*5820*/  FMUL R67, R67, R89.reuse ;  /* 0x0000005943437220 */ /* 0x080fe20000400000 */
[C---:B------:R-:W-:Y:S01]  /*5830*/  ISETP.GT.AND P1, PT, R0.reuse, 0x8, P1 ;  /* 0x000000080000780c */ /* 0x040fe20000f24270 */
[----:B------:R-:W-:Y:S01]  /*5840*/  @P3 STG.E desc[UR36][R2.64+0x64], R37 ;  /* 0x0000642502003986 */ /* 0x000fe2000c101924 */
[----:B------:R-:W-:Y:S01]  /*5850*/  ISETP.GT.AND P3, PT, R0, RZ, P5 ;  /* 0x000000ff0000720c */ /* 0x000fe20002f64270 */
[-C--:B0-----:R-:W-:Y:S01]  /*5860*/  FMUL R7, R40, R89.reuse ;  /* 0x0000005928077220 */ /* 0x081fe20000400000 */
[-C--:B------:R-:W-:Y:S01]  /*5870*/  FMUL R69, R69, R89.reuse ;  /* 0x0000005945457220 */ /* 0x080fe20000400000 */
[-C--:B------:R-:W-:Y:S01]  /*5880*/  FMUL R71, R71, R89.reuse ;  /* 0x0000005947477220 */ /* 0x080fe20000400000 */
[-C--:B------:R-:W-:Y:S01]  /*5890*/  FMUL R73, R73, R89.reuse ;  /* 0x0000005949497220 */ /* 0x080fe20000400000 */
[----:B------:R0:W-:Y:S01]  /*58a0*/  @P2 STG.E desc[UR36][R4.64+0x60], R11 ;  /* 0x0000600b04002986 */ /* 0x0001e2000c101924 */
[----:B------:R-:W-:Y:S01]  /*58b0*/  ISETP.GT.AND P2, PT, R0, 0x8, P5 ;  /* 0x000000080000780c */ /* 0x000fe20002f44270 */
[-C--:B-1----:R-:W-:Y:S01]  /*58c0*/  FMUL R9, R42, R89.reuse ;  /* 0x000000592a097220 */ /* 0x082fe20000400000 */
[C---:B------:R-:W-:Y:S01]  /*58d0*/  ISETP.GT.AND P5, PT, R18.reuse, 0x28, PT ;  /* 0x000000281200780c */ /* 0x040fe20003fa4270 */
        /* <DEDUP_REMOVED lines=12> */
[----:B------:R0:W-:Y:S01]  /*59a0*/  @P1 STG.E desc[UR36][R4.64+0x80], R9 ;  /* 0x0000800904001986 */ /* 0x0001e2000c101924 */
[----:B------:R-:W-:Y:S01]  /*59b0*/  ISETP.GT.AND P1, PT, R18, 0x30, PT ;  /* 0x000000301200780c */ /* 0x000fe20003f24270 */
[-C--:B------:R-:W-:Y:S01]  /*59c0*/  FMUL R83, R83, R89.reuse ;  /* 0x0000005953537220 */ /* 0x080fe20000400000 */
[-C--:B------:R-:W-:Y:S01]  /*59d0*/  FMUL R85, R85, R89.reuse ;  /* 0x0000005955557220 */ /* 0x080fe20000400000 */
[----:B------:R-:W-:Y:S01]  /*59e0*/  @P2 STG.E desc[UR36][R4.64+0x84], R43 ;  /* 0x0000842b04002986 */ /* 0x000fe2000c101924 */
[-C--:B-1----:R-:W-:Y:S01]  /*59f0*/  FMUL R7, R44, R89.reuse ;  /* 0x000000592c077220 */ /* 0x082fe20000400000 */
[----:B------:R-:W-:Y:S01]  /*5a00*/  ISETP.GT.AND P2, PT, R0, 0x8, P5 ;  /* 0x000000080000780c */ /* 0x000fe20002f44270 */
[----:B------:R-:W-:Y:S01]  /*5a10*/  FMUL R87, R87, R89 ;  /* 0x0000005957577220 */ /* 0x000fe20000400000 */
[----:B------:R-:W-:-:S02]  /*5a20*/  ISETP.GT.AND P5, PT, R18, 0x31, PT ;  /* 0x000000311200780c */ /* 0x000fc40003fa4270 */
[----:B------:R1:W-:Y:S01]  /*5a30*/  @P4 STG.E desc[UR36][R2.64+0xa0], R7 ;  /* 0x0000a00702004986 */ /* 0x0003e2000c101924 */
[----:B------:R-:W-:Y:S01]  /*5a40*/  ISETP.GT.AND P4, PT, R0, RZ, P1 ;  /* 0x000000ff0000720c */ /* 0x000fe20000f84270 */
[----:B0-----:R-:W-:Y:S01]  /*5a50*/  FMUL R9, R48, R89 ;  /* 0x0000005930097220 */ /* 0x001fe20000400000 */
[C---:B------:R-:W-:Y:S01]  /*5a60*/  ISETP.GT.AND P1, PT, R0.reuse, 0x8, P1 ;  /* 0x000000080000780c */ /* 0x040fe20000f24270 */
[----:B------:R-:W-:Y:S01]  /*5a70*/  @P3 STG.E desc[UR36][R2.64+0xa4], R45 ;  /* 0x0000a42d02003986 */ /* 0x000fe2000c101924 */
[----:B------:R-:W-:-:S04]  /*5a80*/  ISETP.GT.AND P3, PT, R0, RZ, P5 ;  /* 0x000000ff0000720c */ /* 0x000fc80002f64270 */
[----:B------:R0:W-:Y:S01]  /*5a90*/  @P2 STG.E desc[UR36][R4.64+0xa0], R11 ;  /* 0x0000a00b04002986 */ /* 0x0001e2000c101924 */
[----:B------:R-:W-:Y:S02]  /*5aa0*/  ISETP.GT.AND P2, PT, R0, 0x8, P5 ;  /* 0x000000080000780c */ /* 0x000fe40002f44270 */
[C---:B------:R-:W-:Y:S01]  /*5ab0*/  ISETP.GT.AND P5, PT, R18.reuse, 0x38, PT ;  /* 0x000000381200780c */ /* 0x040fe20003fa4270 */
[----:B------:R-:W-:Y:S01]  /*5ac0*/  @P0 STG.E desc[UR36][R4.64+0xa4], R47 ;  /* 0x0000a42f04000986 */ /* 0x000fe2000c101924 */
[----:B------:R-:W-:Y:S01]  /*5ad0*/  ISETP.GT.AND P0, PT, R18, 0x39, PT ;  /* 0x000000391200780c */ /* 0x000fe20003f04270 */
[----:B-1----:R-:W-:Y:S02]  /*5ae0*/  FMUL R7, R50, R89 ;  /* 0x0000005932077220 */ /* 0x002fe40000400000 */
[----:B------:R1:W-:Y:S01]  /*5af0*/  @P4 STG.E desc[UR36][R2.64+0xc0], R9 ;  /* 0x0000c00902004986 */ /* 0x0003e2000c101924 */
[----:B------:R-:W-:-:S03]  /*5b00*/  ISETP.GT.AND P4, PT, R0, RZ, P5 ;  /* 0x000000ff0000720c */ /* 0x000fc60002f84270 */
[----:B------:R-:W-:Y:S01]  /*5b10*/  @P3 STG.E desc[UR36][R2.64+0xc4], R49 ;  /* 0x0000c43102003986 */ /* 0x000fe2000c101924 */
[----:B------:R-:W-:Y:S01]  /*5b20*/  ISETP.GT.AND P3, PT, R0, RZ, P0 ;  /* 0x000000ff0000720c */ /* 0x000fe20000764270 */
[----:B0-----:R-:W-:Y:S01]  /*5b30*/  FMUL R11, R54, R89 ;  /* 0x00000059360b7220 */ /* 0x001fe20000400000 */
[----:B------:R-:W-:Y:S01]  /*5b40*/  ISETP.GT.AND P0, PT, R0, 0x8, P0 ;  /* 0x000000080000780c */ /* 0x000fe20000704270 */
[----:B------:R0:W-:Y:S01]  /*5b50*/  @P1 STG.E desc[UR36][R4.64+0xc0], R7 ;  /* 0x0000c00704001986 */ /* 0x0001e2000c101924 */
[----:B------:R-:W-:-:S03]  /*5b60*/  ISETP.GT.AND P1, PT, R18, 0x40, PT ;  /* 0x000000401200780c */ /* 0x000fc60003f24270 */
[----:B------:R-:W-:Y:S01]  /*5b70*/  @P2 STG.E desc[UR36][R4.64+0xc4], R51 ;  /* 0x0000c43304002986 */ /* 0x000fe2000c101924 */
[-C--:B-1----:R-:W-:Y:S01]  /*5b80*/  FMUL R9, R52, R89.reuse ;  /* 0x0000005934097220 */ /* 0x082fe20000400000 */
[----:B------:R-:W-:Y:S02]  /*5b90*/  ISETP.GT.AND P2, PT, R0, 0x8, P5 ;  /* 0x000000080000780c */ /* 0x000fe40002f44270 */
[----:B------:R-:W-:Y:S02]  /*5ba0*/  ISETP.GT.AND P5, PT, R18, 0x41, PT ;  /* 0x000000411200780c */ /* 0x000fe40003fa4270 */
        /* <DEDUP_REMOVED lines=35> */
[-C--:B-1----:R-:W-:Y:S02]  /*5de0*/  FMUL R7, R66, R89.reuse ;  /* 0x0000005942077220 */ /* 0x082fe40000400000 */
[----:B------:R1:W-:Y:S01]  /*5df0*/  @P4 STG.E desc[UR36][R2.64+0x140], R9 ;  /* 0x0001400902004986 */ /* 0x0003e2000c101924 */
[C---:B------:R-:W-:Y:S02]  /*5e00*/  ISETP.GT.AND P4, PT, R0.reuse, RZ, P5 ;  /* 0x000000ff0000720c */ /* 0x040fe40002f84270 */
[C---:B------:R-:W-:Y:S01]  /*5e10*/  ISETP.GT.AND P5, PT, R0.reuse, 0x8, P5 ;  /* 0x000000080000780c */ /* 0x040fe20002fa4270 */
[----:B------:R-:W-:Y:S01]  /*5e20*/  @P3 STG.E desc[UR36][R2.64+0x144], R65 ;  /* 0x0001444102003986 */ /* 0x000fe2000c101924 */
[----:B------:R-:W-:Y:S01]  /*5e30*/  ISETP.GT.AND P3, PT, R0, RZ, P0 ;  /* 0x000000ff0000720c */ /* 0x000fe20000764270 */
[-C--:B0-----:R-:W-:Y:S01]  /*5e40*/  FMUL R11, R70, R89.reuse ;  /* 0x00000059460b7220 */ /* 0x081fe20000400000 */
[----:B------:R-:W-:Y:S01]  /*5e50*/  ISETP.GT.AND P0, PT, R0, 0x8, P0 ;  /* 0x000000080000780c */ /* 0x000fe20000704270 */
[----:B------:R0:W-:Y:S01]  /*5e60*/  @P1 STG.E desc[UR36][R4.64+0x140], R7 ;  /* 0x0001400704001986 */ /* 0x0001e2000c101924 */
[----:B------:R-:W-:Y:S01]  /*5e70*/  ISETP.GT.AND P1, PT, R18, 0x60, PT ;  /* 0x000000601200780c */ /* 0x000fe20003f24270 */
[----:B-1----:R-:W-:-:S02]  /*5e80*/  FMUL R9, R68, R89 ;  /* 0x0000005944097220 */ /* 0x002fc40000400000 */
[----:B------:R-:W-:Y:S01]  /*5e90*/  @P2 STG.E desc[UR36][R4.64+0x144], R67 ;  /* 0x0001444304002986 */ /* 0x000fe2000c101924 */
[----:B------:R-:W-:-:S03]  /*5ea0*/  ISETP.GT.AND P2, PT, R0, RZ, P1 ;  /* 0x000000ff0000720c */ /* 0x000fc60000f44270 */
[----:B------:R1:W-:Y:S01]  /*5eb0*/  @P4 STG.E desc[UR36][R2.64+0x160], R9 ;  /* 0x0001600902004986 */ /* 0x0003e2000c101924 */
[----:B------:R-:W-:Y:S01]  /*5ec0*/  ISETP.GT.AND P4, PT, R18, 0x61, PT ;  /* 0x000000611200780c */ /* 0x000fe20003f84270 */
[----:B0-----:R-:W-:Y:S02]  /*5ed0*/  FMUL R7, R72, R89 ;  /* 0x0000005948077220 */ /* 0x001fe40000400000 */
[----:B------:R-:W-:Y:S01]  /*5ee0*/  @P3 STG.E desc[UR36][R2.64+0x164], R69 ;  /* 0x0001644502003986 */ /* 0x000fe2000c101924 */
[----:B------:R-:W-:-:S03]  /*5ef0*/  ISETP.GT.AND P3, PT, R0, RZ, P4 ;  /* 0x000000ff0000720c */ /* 0x000fc60002764270 */
[----:B------:R0:W-:Y:S01]  /*5f00*/  @P5 STG.E desc[UR36][R4.64+0x160], R11 ;  /* 0x0001600b04005986 */ /* 0x0001e2000c101924 */
[----:B------:R-:W-:-:S03]  /*5f10*/  ISETP.GT.AND P5, PT, R0, 0x8, P4 ;  /* 0x000000080000780c */ /* 0x000fc600027a4270 */
[----:B------:R-:W-:Y:S01]  /*5f20*/  @P0 STG.E desc[UR36][R4.64+0x164], R71 ;  /* 0x0001644704000986 */ /* 0x000fe2000c101924 */
[----:B------:R-:W-:Y:S01]  /*5f30*/  ISETP.GT.AND P0, PT, R0, 0x8, P1 ;  /* 0x000000080000780c */ /* 0x000fe20000f04270 */
[-C--:B-1----:R-:W-:Y:S01]  /*5f40*/  FMUL R9, R74, R89.reuse ;  /* 0x000000594a097220 */ /* 0x082fe20000400000 */
[C---:B------:R-:W-:Y:S01]  /*5f50*/  ISETP.GT.AND P1, PT, R18.reuse, 0x68, PT ;  /* 0x000000681200780c */ /* 0x040fe20003f24270 */
[----:B------:R1:W-:Y:S01]  /*5f60*/  @P2 STG.E desc[UR36][R2.64+0x180], R7 ;  /* 0x0001800702002986 */ /* 0x0003e2000c101924 */
[----:B------:R-:W-:Y:S02]  /*5f70*/  ISETP.GT.AND P2, PT, R18, 0x69, PT ;  /* 0x000000691200780c */ /* 0x000fe40003f44270 */
[C---:B------:R-:W-:Y:S01]  /*5f80*/  ISETP.GT.AND P4, PT, R0.reuse, RZ, P1 ;  /* 0x000000ff0000720c */ /* 0x040fe20000f84270 */
[----:B------:R-:W-:Y:S01]  /*5f90*/  @P3 STG.E desc[UR36][R2.64+0x184], R73 ;  /* 0x0001844902003986 */ /* 0x000fe2000c101924 */
[----:B------:R-:W-:Y:S01]  /*5fa0*/  ISETP.GT.AND P3, PT, R0, RZ, P2 ;  /* 0x000000ff0000720c */ /* 0x000fe20001764270 */
[----:B0-----:R-:W-:Y:S01]  /*5fb0*/  FMUL R11, R80, R89 ;  /* 0x00000059500b7220 */ /* 0x001fe20000400000 */
[----:B------:R-:W-:-:S02]  /*5fc0*/  ISETP.GT.AND P1, PT, R0, 0x8, P1 ;  /* 0x000000080000780c */ /* 0x000fc40000f24270 */
[----:B------:R-:W-:Y:S01]  /*5fd0*/  ISETP.GT.AND P2, PT, R0, 0x8, P2 ;  /* 0x000000080000780c */ /* 0x000fe20001744270 */
[----:B------:R0:W-:Y:S01]  /*5fe0*/  @P0 STG.E desc[UR36][R4.64+0x180], R9 ;  /* 0x0001800904000986 */ /* 0x0001e2000c101924 */
[----:B------:R-:W-:Y:S01]  /*5ff0*/  ISETP.GT.AND P0, PT, R18, 0x70, PT ;  /* 0x000000701200780c */ /* 0x000fe20003f04270 */
[----:B-1----:R-:W-:Y:S02]  /*6000*/  FMUL R7, R76, R89 ;  /* 0x000000594c077220 */ /* 0x002fe40000400000 */
[----:B------:R-:W-:Y:S01]  /*6010*/  @P5 STG.E desc[UR36][R4.64+0x184], R75 ;  /* 0x0001844b04005986 */ /* 0x000fe2000c101924 */
[----:B------:R-:W-:Y:S02]  /*6020*/  ISETP.GT.AND P6, PT, R0, RZ, P0 ;  /* 0x000000ff0000720c */ /* 0x000fe400007c4270 */
[C---:B------:R-:W-:Y:S01]  /*6030*/  ISETP.GT.AND P5, PT, R18.reuse, 0x78, PT ;  /* 0x000000781200780c */ /* 0x040fe20003fa4270 */
[----:B------:R1:W-:Y:S01]  /*6040*/  @P4 STG.E desc[UR36][R2.64+0x1a0], R7 ;  /* 0x0001a00702004986 */ /* 0x0003e2000c101924 */
[----:B------:R-:W-:-:S02]  /*6050*/  ISETP.GT.AND P4, PT, R18, 0x79, PT ;  /* 0x000000791200780c */ /* 0x000fc40003f84270 */
[----:B------:R-:W-:Y:S01]  /*6060*/  ISETP.GT.AND P0, PT, R0, 0x8, P0 ;  /* 0x000000080000780c */ /* 0x000fe20000704270 */
[----:B0-----:R-:W-:Y:S01]  /*6070*/  FMUL R9, R78, R89 ;  /* 0x000000594e097220 */ /* 0x001fe20000400000 */
[----:B------:R-:W-:Y:S01]  /*6080*/  @P3 STG.E desc[UR36][R2.64+0x1a4], R77 ;  /* 0x0001a44d02003986 */ /* 0x000fe2000c101924 */
[----:B------:R-:W-:-:S03]  /*6090*/  ISETP.GT.AND P3, PT, R18, 0x71, PT ;  /* 0x000000711200780c */ /* 0x000fc60003f64270 */
[----:B------:R0:W-:Y:S01]  /*60a0*/  @P1 STG.E desc[UR36][R4.64+0x1a0], R9 ;  /* 0x0001a00904001986 */ /* 0x0001e2000c101924 */
[C---:B------:R-:W-:Y:S02]  /*60b0*/  ISETP.GT.AND P1, PT, R0.reuse, RZ, P3 ;  /* 0x000000ff0000720c */ /* 0x040fe40001f24270 */
[C---:B------:R-:W-:Y:S01]  /*60c0*/  ISETP.GT.AND P3, PT, R0.reuse, 0x8, P3 ;  /* 0x000000080000780c */ /* 0x040fe20001f64270 */
[----:B------:R-:W-:Y:S01]  /*60d0*/  @P2 STG.E desc[UR36][R4.64+0x1a4], R79 ;  /* 0x0001a44f04002986 */ /* 0x000fe2000c101924 */
[----:B------:R-:W-:Y:S01]  /*60e0*/  ISETP.GT.AND P2, PT, R0, RZ, P5 ;  /* 0x000000ff0000720c */ /* 0x000fe20002f44270 */
[-C--:B-1----:R-:W-:Y:S01]  /*60f0*/  FMUL R7, R82, R89.reuse ;  /* 0x0000005952077220 */ /* 0x082fe20000400000 */
[C---:B------:R-:W-:Y:S01]  /*6100*/  ISETP.GT.AND P5, PT, R0.reuse, 0x8, P5 ;  /* 0x000000080000780c */ /* 0x040fe20002fa4270 */
[----:B------:R1:W-:Y:S01]  /*6110*/  @P6 STG.E desc[UR36][R2.64+0x1c0], R11 ;  /* 0x0001c00b02006986 */ /* 0x0003e2000c101924 */
[C---:B------:R-:W-:Y:S02]  /*6120*/  ISETP.GT.AND P6, PT, R0.reuse, RZ, P4 ;  /* 0x000000ff0000720c */ /* 0x040fe400027c4270 */
[----:B------:R-:W-:Y:S01]  /*6130*/  ISETP.GT.AND P4, PT, R0, 0x8, P4 ;  /* 0x000000080000780c */ /* 0x000fe20002784270 */
[----:B0-----:R-:W-:-:S02]  /*6140*/  FMUL R9, R84, R89 ;  /* 0x0000005954097220 */ /* 0x001fc40000400000 */
[----:B------:R-:W-:Y:S04]  /*6150*/  @P1 STG.E desc[UR36][R2.64+0x1c4], R81 ;  /* 0x0001c45102001986 */ /* 0x000fe8000c101924 */
[----:B------:R-:W-:Y:S01]  /*6160*/  @P0 STG.E desc[UR36][R4.64+0x1c0], R7 ;  /* 0x0001c00704000986 */ /* 0x000fe2000c101924 */
[----:B-1----:R-:W-:-:S03]  /*6170*/  FMUL R11, R86, R89 ;  /* 0x00000059560b7220 */ /* 0x002fc60000400000 */
[----:B------:R-:W-:Y:S04]  /*6180*/  @P3 STG.E desc[UR36][R4.64+0x1c4], R83 ;  /* 0x0001c45304003986 */ /* 0x000fe8000c101924 */
[----:B------:R-:W-:Y:S04]  /*6190*/  @P2 STG.E desc[UR36][R2.64+0x1e0], R9 ;  /* 0x0001e00902002986 */ /* 0x000fe8000c101924 */
[----:B------:R0:W-:Y:S02]  /*61a0*/  @P6 STG.E desc[UR36][R2.64+0x1e4], R85 ;  /* 0x0001e45502006986 */ /* 0x0001e4000c101924 */
[----:B0-----:R-:W-:-:S02]  /*61b0*/  @P5 IMAD.MOV.U32 R2, RZ, RZ, R4 ;  /* 0x000000ffff025224 */ /* 0x001fc400078e0004 */
[----:B------:R-:W-:-:S05]  /*61c0*/  @P5 IMAD.MOV.U32 R3, RZ, RZ, R5 ;  /* 0x000000ffff035224 */ /* 0x000fca00078e0005 */
[----:B------:R0:W-:Y:S04]  /*61d0*/  @P5 STG.E desc[UR36][R2.64+0x1e0], R11 ;  /* 0x0001e00b02005986 */ /* 0x0001e8000c101924 */
[----:B------:R0:W-:Y:S02]  /*61e0*/  @P4 STG.E desc[UR36][R4.64+0x1e4], R87 ;  /* 0x0001e45704004986 */ /* 0x0001e4000c101924 */
.L_x_161:
[----:B------:R-:W-:Y:S05]  /*61f0*/  BSYNC B0 ;  /* 0x0000000000007941 */ /* 0x000fea0003800000 */
.L_x_35:
[----:B0-----:R-:W-:Y:S01]  /*6200*/  IMAD.U32 R2, RZ, RZ, UR46 ;  /* 0x0000002eff027e24 */ /* 0x001fe2000f8e00ff */
[----:B------:R-:W-:Y:S01]  /*6210*/  ULDC.64 UR4, c[0x0][0x650] ;  /* 0x0001940000047ab9 */ /* 0x000fe20000000a00 */
[----:B------:R-:W-:Y:S01]  /*6220*/  IMAD.U32 R3, RZ, RZ, UR47 ;  /* 0x0000002fff037e24 */ /* 0x000fe2000f8e00ff */
[----:B------:R0:W-:Y:S01]  /*6230*/  SYNCS.ARRIVE.TRANS64.A1T0 RZ, [R99+UR44], RZ ;  /* 0x000000ff63ff79a7 */ /* 0x0001e2000810002c */
[----:B------:R-:W-:Y:S01]  /*6240*/  PRMT R0, RZ, 0x7610, R0 ;  /* 0x00007610ff007816 */ /* 0x000fe20000000000 */
[----:B------:R-:W-:Y:S01]  /*6250*/  IMAD.MOV.U32 R18, RZ, RZ, -0x1 ;  /* 0xffffffffff127424 */ /* 0x000fe200078e00ff */
[----:B------:R-:W-:Y:S01]  /*6260*/  LEA R16, P0, R2, R16, 0x1 ;  /* 0x0000001002107211 */ /* 0x000fe200078008ff */
[----:B------:R-:W-:Y:S02]  /*6270*/  IMAD.MOV.U32 R2, RZ, RZ, -0x1 ;  /* 0xffffffffff027424 */ /* 0x000fe400078e00ff */
[----:B------:R-:W-:Y:S01]  /*6280*/  IMAD.MOV.U32 R19, RZ, RZ, -0x1 ;  /* 0xffffffffff137424 */ /* 0x000fe200078e00ff */
[----:B------:R-:W-:-:S02]  /*6290*/  IADD3.X R17, R17, UR50, RZ, P0, !PT ;  /* 0x0000003211117c10 */ /* 0x000fc400087fe4ff */
[----:B------:R-:W-:-:S04]  /*62a0*/  ISETP.GE.U32.AND P0, PT, R16, UR4, PT ;  /* 0x0000000410007c0c */ /* 0x000fc8000bf06070 */
[----:B------:R-:W-:-:S13]  /*62b0*/  ISETP.GE.U32.AND.EX P0, PT, R17, UR5, PT, P0 ;  /* 0x0000000511007c0c */ /* 0x000fda000bf06100 */
[----:B0-----:R-:W-:Y:S05]  /*62c0*/  @P0 BRA `(.L_x_162) ;  /* 0x0000000400700947 */ /* 0x001fea0003800000 */
[----:B------:R-:W0:Y:S01]  /*62d0*/  S2UR UR7, SR_CTAID.X ;  /* 0x00000000000779c3 */ /* 0x000e220000002500 */
[----:B------:R-:W-:Y:S01]  /*62e0*/  ULDC.64 UR4, c[0x0][0x628] ;  /* 0x00018a0000047ab9 */ /* 0x000fe20000000a00 */
[----:B------:R-:W-:Y:S01]  /*62f0*/  ULDC UR6, c[0x0][0x150] ;  /* 0x0000540000067ab9 */ /* 0x000fe20000000800 */
[----:B------:R-:W-:Y:S01]  /*6300*/  ISETP.NE.U32.AND P0, PT, RZ, UR4, PT ;  /* 0x00000004ff007c0c */ /* 0x000fe2000bf05070 */
[----:B------:R-:W-:Y:S01]  /*6310*/  ULDC UR15, c[0x0][0x630] ;  /* 0x00018c00000f7ab9 */ /* 0x000fe20000000800 */
[C---:B------:R-:W-:Y:S02]  /*6320*/  R2UR UR17, R16.reuse ;  /* 0x00000000101172ca */ /* 0x040fe400000e0000 */
[----:B------:R-:W-:Y:S01]  /*6330*/  ISETP.NE.AND.EX P0, PT, RZ, UR5, PT, P0 ;  /* 0x00000005ff007c0c */ /* 0x000fe2000bf05300 */
[----:B------:R-:W1:Y:S01]  /*6340*/  S2UR UR16, SR_CTAID.Y ;  /* 0x00000000001079c3 */ /* 0x000e620000002600 */
[----:B------:R-:W-:Y:S02]  /*6350*/  R2UR UR12, R16 ;  /* 0x00000000100c72ca */ /* 0x000fe400000e0000 */
[----:B------:R-:W-:-:S02]  /*6360*/  R2UR UR13, R17 ;  /* 0x00000000110d72ca */ /* 0x000fc400000e0000 */
[----:B0-----:R-:W-:-:S05]  /*6370*/  I2FP.F32.U32 R0, UR7 ;  /* 0x0000000700007c45 */ /* 0x001fca0008201000 */
[----:B------:R-:W-:Y:S01]  /*6380*/  FMUL R0, R0, UR6 ;  /* 0x0000000600007c20 */ /* 0x000fe20008400000 */
[----:B------:R-:W-:Y:S01]  /*6390*/  ULDC UR6, c[0x0][0x154] ;  /* 0x0000550000067ab9 */ /* 0x000fe20000000800 */
[----:B-1----:R-:W-:-:S04]  /*63a0*/  I2FP.F32.U32 R2, UR16 ;  /* 0x0000001000027c45 */ /* 0x002fc80008201000 */
[----:B------:R-:W0:Y:S01]  /*63b0*/  F2I.U32.TRUNC.NTZ R0, R0 ;  /* 0x0000000000007305 */ /* 0x000e22000020f000 */
[----:B------:R-:W-:Y:S01]  /*63c0*/  FMUL R2, R2, UR6 ;  /* 0x0000000602027c20 */ /* 0x000fe20008400000 */
[----:B------:R-:W-:Y:S06]  /*63d0*/  @!P0 BRA `(.L_x_163) ;  /* 0x0000000000308947 */ /* 0x000fec0003800000 */
        /* <DEDUP_REMOVED lines=12> */
.L_x_163:
[----:B------:R-:W-:Y:S01]  /*64a0*/  USHF.R.U64 UR6, UR12, UR15, UR13 ;  /* 0x0000000f0c067299 */ /* 0x000fe2000800120d */
[----:B------:R-:W-:Y:S01]  /*64b0*/  R2UR UR5, R17 ;  /* 0x00000000110572ca */ /* 0x000fe200000e0000 */
[----:B------:R-:W-:Y:S01]  /*64c0*/  USHF.R.U32.HI UR4, URZ, UR15, UR13 ;  /* 0x0000000f3f047299 */ /* 0x000fe2000801160d */
[----:B------:R-:W1:Y:S01]  /*64d0*/  F2I.U32.TRUNC.NTZ R2, R2 ;  /* 0x0000000200027305 */ /* 0x000e62000020f000 */
[----:B------:R-:W-:Y:S01]  /*64e0*/  UIADD3 UR9, UP0, URZ, -UR6, URZ ;  /* 0x800000063f097290 */ /* 0x000fe2000ff1e03f */
[----:B------:R-:W-:Y:S01]  /*64f0*/  ULDC.64 UR10, c[0x0][0x620] ;  /* 0x00018800000a7ab9 */ /* 0x000fe20000000a00 */
[----:B------:R-:W-:Y:S02]  /*6500*/  ULDC UR14, c[0x0][0x608] ;  /* 0x00018200000e7ab9 */ /* 0x000fe40000000800 */
[----:B------:R-:W-:Y:S01]  /*6510*/  UIADD3.X UR4, URZ, ~UR4, URZ, UP0, !UPT ;  /* 0x800000043f047290 */ /* 0x000fe200087fe43f */
[----:B------:R-:W-:Y:S01]  /*6520*/  ULDC UR15, c[0x0][0x658] ;  /* 0x00019600000f7ab9 */ /* 0x000fe20000000800 */
[----:B------:R-:W-:-:S02]  /*6530*/  ULDC UR12, c[0x0][0x144] ;  /* 0x00005100000c7ab9 */ /* 0x000fc40000000800 */
[----:B------:R-:W-:Y:S01]  /*6540*/  UIMAD UR8, UR4, UR10, URZ ;  /* 0x0000000a040872a4 */ /* 0x000fe2000f8e023f */
[----:B------:R-:W-:Y:S02]  /*6550*/  ULDC UR22, c[0x0][0x148] ;  /* 0x0000520000167ab9 */ /* 0x000fe40000000800 */
[----:B------:R-:W-:Y:S01]  /*6560*/  UMOV UR4, UR17 ;  /* 0x0000001100047c82 */ /* 0x000fe20008000000 */
[----:B------:R-:W-:Y:S02]  /*6570*/  UIMAD UR8, UR9, UR11, UR8 ;  /* 0x0000000b090872a4 */ /* 0x000fe4000f8e0208 */
[----:B------:R-:W-:Y:S01]  /*6580*/  UIMAD.WIDE.U32 UR4, UR9, UR10, UR4 ;  /* 0x0000000a090472a5 */ /* 0x000fe2000f8e0004 */
[----:B0-----:R-:W-:Y:S01]  /*6590*/  R2UR UR9, R0 ;  /* 0x00000000000972ca */ /* 0x001fe200000e0000 */
[----:B------:R-:W-:Y:S01]  /*65a0*/  ULDC UR20, c[0x0][0x648] ;  /* 0x0001920000147ab9 */ /* 0x000fe20000000800 */
[----:B-1----:R-:W-:Y:S01]  /*65b0*/  R2UR UR13, R2 ;  /* 0x00000000020d72ca */ /* 0x002fe200000e0000 */
[----:B------:R-:W-:Y:S01]  /*65c0*/  UIADD3 UR8, UR5, UR8, URZ ;  /* 0x0000000805087290 */ /* 0x000fe2000fffe03f */
[----:B------:R-:W-:-:S02]  /*65d0*/  ULDC UR21, c[0x0][0x638] ;  /* 0x00018e0000157ab9 */ /* 0x000fc40000000800 */
[----:B------:R-:W-:Y:S02]  /*65e0*/  ULDC UR5, c[0x0][0x618] ;  /* 0x0001860000057ab9 */ /* 0x000fe40000000800 */
[----:B------:R-:W-:Y:S02]  /*65f0*/  USHF.R.U64 UR10, UR4, UR5, UR8 ;  /* 0x00000005040a7299 */ /* 0x000fe40008001208 */
[----:B------:R-:W-:-:S03]  /*6600*/  USHF.R.U32.HI UR8, URZ, UR5, UR8 ;  /* 0x000000053f087299 */ /* 0x000fc60008011608 */
[----:B------:R-:W-:Y:S01]  /*6610*/  ULDC.64 UR4, c[0x0][0x640] ;  /* 0x0001900000047ab9 */ /* 0x000fe20000000a00 */
[----:B------:R-:W-:Y:S01]  /*6620*/  USHF.R.U64 UR11, UR10, UR14, UR8 ;  /* 0x0000000e0a0b7299 */ /* 0x000fe20008001208 */
[----:B------:R-:W-:Y:S01]  /*6630*/  ISETP.NE.U32.AND P0, PT, RZ, UR4, PT ;  /* 0x00000004ff007c0c */ /* 0x000fe2000bf05070 */
[----:B------:R-:W-:Y:S02]  /*6640*/  USHF.R.U32.HI UR8, URZ, UR14, UR8 ;  /* 0x0000000e3f087299 */ /* 0x000fe40008011608 */
[----:B------:R-:W-:Y:S01]  /*6650*/  UIADD3 UR9, -UR9, URZ, URZ ;  /* 0x0000003f09097290 */ /* 0x000fe2000fffe13f */
[----:B------:R-:W-:Y:S01]  /*6660*/  ISETP.NE.AND.EX P0, PT, RZ, UR5, PT, P0 ;  /* 0x00000005ff007c0c */ /* 0x000fe2000bf05300 */
[----:B------:R-:W-:Y:S02]  /*6670*/  USHF.R.U64 UR17, UR11, UR15, UR8 ;  /* 0x0000000f0b117299 */ /* 0x000fe40008001208 */
[----:B------:R-:W-:Y:S02]  /*6680*/  UIADD3 UR18, -UR13, URZ, URZ ;  /* 0x0000003f0d127290 */ /* 0x000fe4000fffe13f */
[----:B------:R-:W-:-:S02]  /*6690*/  USHF.R.U32.HI UR15, URZ, UR15, UR8 ;  /* 0x0000000f3f0f7299 */ /* 0x000fc40008011608 */
[----:B------:R-:W-:Y:S01]  /*66a0*/  UIMAD UR19, UR12, UR9, UR7 ;  /* 0x000000090c1372a4 */ /* 0x000fe2000f8e0207 */
[----:B------:R-:W-:-:S05]  /*66b0*/  UMOV UR14, UR17 ;  /* 0x00000011000e7c82 */ /* 0x000fca0008000000 */
[----:B------:R-:W-:Y:S06]  /*66c0*/  @!P0 BRA `(.L_x_164) ;  /* 0x0000000000288947 */ /* 0x000fec0003800000 */
        /* <DEDUP_REMOVED lines=10> */
.L_x_164:
[----:B------:R-:W-:Y:S01]  /*6770*/  UISETP.NE.AND UP0, UPT, UR61, URZ, UPT ;  /* 0x0000003f3d00728c */ /* 0x000fe2000bf05270 */
[----:B------:R-:W-:Y:S01]  /*6780*/  IMAD.MOV.U32 R0, RZ, RZ, 0x1 ;  /* 0x00000001ff007424 */ /* 0x000fe200078e00ff */
[----:B------:R-:W-:Y:S01]  /*6790*/  USHF.R.U64 UR5, UR14, UR20, UR15 ;  /* 0x000000140e057299 */ /* 0x000fe2000800120f */
[----:B------:R-:W-:Y:S01]  /*67a0*/  IMAD.U32 R19, RZ, RZ, UR6 ;  /* 0x00000006ff137e24 */ /* 0x000fe2000f8e00ff */
[----:B------:R-:W-:Y:S02]  /*67b0*/  ULOP3.LUT UR4, UR11, UR49, URZ, 0xc0, !UPT ;  /* 0x000000310b047292 */ /* 0x000fe4000f8ec03f */
[----:B------:R-:W-:Y:S02]  /*67c0*/  UIADD3 UR7, -UR5, URZ, URZ ;  /* 0x0000003f05077290 */ /* 0x000fe4000fffe13f */
[----:B------:R-:W-:Y:S02]  /*67d0*/  UIMAD UR4, UR48, UR5, UR4 ;  /* 0x00000005300472a4 */ /* 0x000fe4000f8e0204 */
[----:B------:R-:W-:-:S02]  /*67e0*/  ULOP3.LUT UR10, UR10, UR52, URZ, 0xc0, !UPT ;  /* 0x000000340a0a7292 */ /* 0x000fc4000f8ec03f */
[----:B------:R-:W-:Y:S02]  /*67f0*/  @UP0 UIMAD UR19, UR22, UR18, UR16 ;  /* 0x00000012161302a4 */ /* 0x000fe4000f8e0210 */
[----:B------:R-:W-:Y:S01]  /*6800*/  UIMAD UR5, UR7, UR21, UR17 ;  /* 0x00000015070572a4 */ /* 0x000fe2000f8e0211 */
[----:B------:R-:W-:Y:S02]  /*6810*/  ULDC UR8, c[0x0][0x600] ;  /* 0x0001800000087ab9 */ /* 0x000fe40000000800 */
[----:B------:R-:W-:Y:S01]  /*6820*/  ULDC UR7, c[0x0][0x610] ;  /* 0x0001840000077ab9 */ /* 0x000fe20000000800 */
[----:B------:R-:W-:Y:S02]  /*6830*/  UIMAD UR5, UR5, UR8, UR10 ;  /* 0x00000008050572a4 */ /* 0x000fe4000f8e020a */
[----:B------:R-:W-:-:S04]  /*6840*/  UIMAD UR4, UR4, UR7, UR19 ;  /* 0x00000007040472a4 */ /* 0x000fc8000f8e0213 */
[----:B------:R-:W-:Y:S02]  /*6850*/  USEL UR7, UR5, UR4, !UP0 ;  /* 0x0000000405077287 */ /* 0x000fe4000c000000 */
[----:B------:R-:W-:-:S04]  /*6860*/  USEL UR4, UR4, UR5, !UP0 ;  /* 0x0000000504047287 */ /* 0x000fc8000c000000 */
[----:B------:R-:W-:Y:S02]  /*6870*/  IMAD.U32 R2, RZ, RZ, UR7 ;  /* 0x00000007ff027e24 */ /* 0x000fe4000f8e00ff */
[----:B------:R-:W-:-:S07]  /*6880*/  IMAD.U32 R18, RZ, RZ, UR4 ;  /* 0x00000004ff127e24 */ /* 0x000fce000f8e00ff */
.L_x_162:
[----:B------:R-:W-:Y:S01]  /*6890*/  ULEA UR5, UR39, UR41, 0x1 ;  /* 0x0000002927057291 */ /* 0x000fe2000f8e083f */
[----:B------:R-:W-:Y:S01]  /*68a0*/  LOP3.LUT P0, RZ, R0, 0xff, RZ, 0xc0, !PT ;  /* 0x000000ff00ff7812 */ /* 0x000fe2000780c0ff */
[----:B------:R-:W-:Y:S01]  /*68b0*/  ULOP3.LUT UR41, UR41, 0x1, URZ, 0xc0, !UPT ;  /* 0x0000000129297892 */ /* 0x000fe2000f8ec03f */
[----:B------:R-:W-:Y:S01]  /*68c0*/  LOP3.LUT R101, R101, 0x1, RZ, 0x3c, !PT ;  /* 0x0000000165657812 */ /* 0x000fe200078e3cff */
[----:B------:R-:W-:Y:S02]  /*68d0*/  USHF.R.U32.HI UR4, URZ, 0x1, UR5 ;  /* 0x000000013f047899 */ /* 0x000fe40008011605 */
[----:B------:R-:W-:Y:S02]  /*68e0*/  UISETP.GT.U32.AND UP0, UPT, UR5, 0x1, UPT ;  /* 0x000000010500788c */ /* 0x000fe4000bf04070 */
[----:B------:R-:W-:Y:S02]  /*68f0*/  ULOP3.LUT UR4, UR4, 0x1, URZ, 0xc0, !UPT ;  /* 0x0000000104047892 */ /* 0x000fe4000f8ec03f */
[----:B------:R-:W-:-:S02]  /*6900*/  UISETP.LT.U32.AND UP0, UPT, UR45, 0xff, UP0 ;  /* 0x000000ff2d00788c */ /* 0x000fc40008701070 */
[----:B------:R-:W-:Y:S02]  /*6910*/  UISETP.NE.U32.AND UP1, UPT, UR4, 0x1, UPT ;  /* 0x000000010400788c */ /* 0x000fe4000bf25070 */
[----:B------:R-:W-:Y:S02]  /*6920*/  USEL UR5, URZ, 0x1, !UP0 ;  /* 0x000000013f057887 */ /* 0x000fe4000c000000 */
[----:B------:R-:W-:-:S04]  /*6930*/  UISETP.GT.U32.AND UP1, UPT, UR45, 0xfe, !UP1 ;  /* 0x000000fe2d00788c */ /* 0x000fc8000cf24070 */
[----:B------:R-:W-:-:S04]  /*6940*/  USEL UR4, URZ, 0x1, !UP1 ;  /* 0x000000013f047887 */ /* 0x000fc8000c800000 */
[----:B------:R-:W-:Y:S01]  /*6950*/  ULOP3.LUT UR43, UR4, UR43, UR5, 0x96, !UPT ;  /* 0x0000002b042b7292 */ /* 0x000fe2000f8e9605 */
[----:B------:R-:W-:Y:S11]  /*6960*/  @P0 BRA `(.L_x_165) ;  /* 0xffffffac00b80947 */ /* 0x000ff6000383ffff */
[----:B------:R-:W-:Y:S05]  /*6970*/  EXIT ;  /* 0x000000000000794d */ /* 0x000fea0003800000 */
.L_x_16:
[----:B------:R-:W-:-:S08]  /*6980*/  ISETP.NE.AND P0, PT, RZ, UR6, PT ;  /* 0x00000006ff007c0c */ /* 0x000fd0000bf05270 */
[----:B------:R-:W0:-:S00]  /*6990*/  USETMAXREG.DEALLOC.CTAPOOL 0x28 ;  /* 0x00000028000079c8 */ /* 0x000e0000080e0500 */
[----:B------:R-:W-:Y:S05]  /*69a0*/  @P0 EXIT ;  /* 0x000000000000094d */ /* 0x000fea0003800000 */
[----:B0-----:R-:W-:Y:S01]  /*69b0*/  LOP3.LUT P0, RZ, R0, 0xff, RZ, 0xc0, !PT ;  /* 0x000000ff00ff7812 */ /* 0x001fe2000780c0ff */
[----:B------:R-:W-:Y:S02]  /*69c0*/  IMAD.MOV.U32 R0, RZ, RZ, 0x1 ;  /* 0x00000001ff007424 */ /* 0x000fe400078e00ff */
[----:B------:R-:W-:-:S10]  /*69d0*/  IMAD.MOV.U32 R8, RZ, RZ, RZ ;  /* 0x000000ffff087224 */ /* 0x000fd400078e00ff */
[----:B------:R-:W-:Y:S05]  /*69e0*/  @!P0 BRA `(.L_x_166) ;  /* 0x0000001000048947 */ /* 0x000fea0003800000 */
[----:B------:R-:W0:Y:S01]  /*69f0*/  S2UR UR5, SR_CgaCtaId ;  /* 0x00000000000579c3 */ /* 0x000e220000008800 */
[----:B------:R-:W-:Y:S01]  /*6a00*/  UMOV UR8, 0x1 ;  /* 0x0000000100087882 */ /* 0x000fe20000000000 */
[----:B------:R-:W-:Y:S01]  /*6a10*/  ULDC UR6, c[0x0][0x600] ;  /* 0x0001800000067ab9 */ /* 0x000fe20000000800 */
[----:B------:R-:W-:Y:S01]  /*6a20*/  LOP3.LUT P0, RZ, R3, 0x1f, RZ, 0xc0, !PT ;  /* 0x0000001f03ff7812 */ /* 0x000fe2000780c0ff */
[----:B------:R-:W-:Y:S01]  /*6a30*/  UIADD3 UR6, UR6, -0x1, URZ ;  /* 0xffffffff06067890 */ /* 0x000fe2000fffe03f */
[----:B------:R-:W-:Y:S01]  /*6a40*/  BSSY B0, `(.L_x_166) ;  /* 0x00000fb000007945 */ /* 0x000fe20003800000 */
[----:B------:R-:W-:Y:S01]  /*6a50*/  ULDC UR45, c[0x0][0x658] ;  /* 0x00019600002d7ab9 */ /* 0x000fe20000000800 */
[----:B------:R-:W-:Y:S01]  /*6a60*/  UMOV UR7, 0xffffffff ;  /* 0xffffffff00077882 */ /* 0x000fe20000000000 */
[----:B------:R-:W-:Y:S01]  /*6a70*/  UMOV UR29, 0x5 ;  /* 0x00000005001d7882 */ /* 0x000fe20000000000 */
[----:B------:R-:W-:Y:S01]  /*6a80*/  USHF.L.U32 UR7, UR7, UR45, URZ ;  /* 0x0000002d07077299 */ /* 0x000fe2000800063f */
[----:B------:R-:W-:Y:S01]  /*6a90*/  IMAD.U32 R10, RZ, RZ, UR6 ;  /* 0x00000006ff0a7e24 */ /* 0x000fe2000f8e00ff */
[C---:B------:R-:W-:Y:S01]  /*6aa0*/  ISETP.NE.AND P3, PT, R4.reuse, RZ, PT ;  /* 0x000000ff0400720c */ /* 0x040fe20003f65270 */
[----:B------:R-:W-:Y:S01]  /*6ab0*/  IMAD.MOV.U32 R9, RZ, RZ, 0x1 ;  /* 0x00000001ff097424 */ /* 0x000fe200078e00ff */
[----:B------:R-:W-:Y:S01]  /*6ac0*/  ISETP.NE.OR P0, PT, R4, RZ, !P0 ;  /* 0x000000ff0400720c */ /* 0x000fe20004705670 */
[----:B------:R-:W-:Y:S01]  /*6ad0*/  IMAD.MOV.U32 R0, RZ, RZ, 0x1 ;  /* 0x00000001ff007424 */ /* 0x000fe200078e00ff */
[----:B------:R-:W-:Y:S01]  /*6ae0*/  UIADD3 UR54, UR39, 0x1, URZ ;  /* 0x0000000127367890 */ /* 0x000fe2000fffe03f */
[----:B------:R-:W-:Y:S01]  /*6af0*/  IMAD.MOV.U32 R8, RZ, RZ, RZ ;  /* 0x000000ffff087224 */ /* 0x000fe200078e00ff */
[----:B------:R-:W-:-:S02]  /*6b00*/  ULOP3.LUT UR21, UR38, 0x2, URZ, 0xfc, !UPT ;  /* 0x0000000226157892 */ /* 0x000fc4000f8efc3f */
[----:B------:R-:W-:Y:S02]  /*6b10*/  USHF.L.U32 UR45, UR8, UR45, URZ ;  /* 0x0000002d082d7299 */ /* 0x000fe4000800063f */
[----:B------:R-:W-:Y:S02]  /*6b20*/  ULOP3.LUT UR53, URZ, UR7, URZ, 0x33, !UPT ;  /* 0x000000073f357292 */ /* 0x000fe4000f8e333f */
[----:B0-----:R-:W-:Y:S02]  /*6b30*/  ULOP3.LUT UR4, UR5, 0x1, URZ, 0xc0, !UPT ;  /* 0x0000000105047892 */ /* 0x001fe4000f8ec03f */
[----:B------:R-:W-:Y:S02]  /*6b40*/  USHF.R.U32.HI UR13, URZ, 0x1, UR5 ;  /* 0x000000013f0d7899 */ /* 0x000fe40008011605 */
[----:B------:R-:W-:Y:S02]  /*6b50*/  USHF.L.U32 UR55, UR5, 0x6, URZ ;  /* 0x0000000605377899 */ /* 0x000fe4000800063f */
[----:B------:R-:W-:-:S02]  /*6b60*/  USHF.L.U32 UR22, UR5, 0xb, URZ ;  /* 0x0000000b05167899 */ /* 0x000fc4000800063f */
[----:B------:R-:W-:Y:S02]  /*6b70*/  ULOP3.LUT UR5, UR5, 0xfffffffe, URZ, 0xc0, !UPT ;  /* 0xfffffffe05057892 */ /* 0x000fe4000f8ec03f */
[----:B------:R-:W-:Y:S02]  /*6b80*/  UISETP.GT.U32.AND UP0, UPT, UR4, 0xffff, UPT ;  /* 0x0000ffff0400788c */ /* 0x000fe4000bf04070 */
[----:B------:R-:W-:Y:S02]  /*6b90*/  USHF.L.U32 UR23, UR8, UR5, URZ ;  /* 0x0000000508177299 */ /* 0x000fe4000800063f */
[----:B------:R-:W-:Y:S02]  /*6ba0*/  ULOP3.LUT UR5, UR5, 0x1, URZ, 0xfc, !UPT ;  /* 0x0000000105057892 */ /* 0x000fe4000f8efc3f */
[----:B------:R-:W-:Y:S02]  /*6bb0*/  USEL UR4, UR4, 0xffff, !UP0 ;  /* 0x0000ffff04047887 */ /* 0x000fe4000c000000 */
[----:B------:R-:W-:-:S02]  /*6bc0*/  USHF.L.U32 UR5, UR8, UR5, URZ ;  /* 0x0000000508057299 */ /* 0x000fc4000800063f */
[----:B------:R-:W-:Y:S02]  /*6bd0*/  ULOP3.LUT UR4, UR4, 0xffff, URZ, 0xc0, !UPT ;  /* 0x0000ffff04047892 */ /* 0x000fe4000f8ec03f */
[----:B------:R-:W-:Y:S02]  /*6be0*/  ULOP3.LUT UR23, UR23, UR5, URZ, 0xfc, !UPT ;  /* 0x0000000517177292 */ /* 0x000fe4000f8efc3f */
[----:B------:R-:W-:Y:S02]  /*6bf0*/  USHF.L.U32 UR29, UR29, UR4, URZ ;  /* 0x000000041d1d7299 */ /* 0x000fe4000800063f */
[----:B------:R-:W-:Y:S02]  /*6c00*/  ULOP3.LUT UR55, UR55, 0x40, URZ, 0xc0, !UPT ;  /* 0x0000004037377892 */ /* 0x000fe4000f8ec03f */
[----:B------:R-:W-:Y:S01]  /*6c10*/  ULOP3.LUT UR22, UR22, 0x800, URZ, 0xc0, !UPT ;  /* 0x0000080016167892 */ /* 0x000fe2000f8ec03f */
[----:B------:R-:W-:-:S11]  /*6c20*/  ULDC.64 UR4, c[0x0][0x198] ;  /* 0x0000660000047ab9 */ /* 0x000fd60000000a00 */
.L_x_178:
[----:B------:R-:W-:-:S03]  /*6c30*/  UMOV UR6, 0xffffffff ;  /* 0xffffffff00067882 */ /* 0x000fc60000000000 */
[----:B------:R-:W-:Y:S05]  /*6c40*/  BRA.DIV UR6, `(.L_x_167) ;  /* 0x00000012063c7947 */ /* 0x000fea000b800000 */
[----:B------:R-:W-:-:S13]  /*6c50*/  ELECT P6, URZ, PT ;  /* 0x00000000003f782f */ /* 0x000fda00038c0000 */
.L_x_189:
[----:B------:R-:W0:Y:S01]  /*6c60*/  LDC R3, c[0x0][0x28c] ;  /* 0x0000a300ff037b82 */ /* 0x000e220000000800 */
[----:B------:R-:W-:Y:S01]  /*6c70*/  BSSY B1, `(.L_x_168) ;  /* 0x000005f000017945 */ /* 0x000fe20003800000 */
[----:B0-----:R-:W-:-:S13]  /*6c80*/  ISETP.LT.OR P6, PT, R3, 0x1, !P6 ;  /* 0x000000010300780c */ /* 0x001fda00077c1670 */
[----:B------:R-:W-:Y:S05]  /*6c90*/  @P6 BRA `(.L_x_169) ;  /* 0x0000000400706947 */ /* 0x000fea0003800000 */
[----:B------:R-:W-:Y:S01]  /*6ca0*/  LEA R18, R18, UR13, 0x1 ;  /* 0x0000000d12127c11 */ /* 0x000fe2000f8e08ff */
[----:B------:R-:W-:Y:S01]  /*6cb0*/  IMAD.MOV.U32 R11, RZ, RZ, RZ ;  /* 0x000000ffff0b7224 */ /* 0x000fe200078e00ff */
[----:B------:R-:W-:Y:S01]  /*6cc0*/  LEA R6, R2, UR55, 0x7 ;  /* 0x0000003702067c11 */ /* 0x000fe2000f8e38ff */
[----:B------:R-:W-:Y:S02]  /*6cd0*/  IMAD.U32 R13, RZ, RZ, UR54 ;  /* 0x00000036ff0d7e24 */ /* 0x000fe4000f8e00ff */
[----:B------:R-:W-:Y:S02]  /*6ce0*/  IMAD.MOV.U32 R2, RZ, RZ, R0 ;  /* 0x000000ffff027224 */ /* 0x000fe400078e0000 */
[----:B------:R-:W-:Y:S02]  /*6cf0*/  IMAD.MOV.U32 R3, RZ, RZ, R8 ;  /* 0x000000ffff037224 */ /* 0x000fe400078e0008 */
[----:B------:R-:W-:-:S07]  /*6d00*/  IMAD.SHL.U32 R18, R18, 0x20, RZ ;  /* 0x0000002012127824 */ /* 0x000fce00078e00ff */
.L_x_173:
[----:B------:R-:W0:Y:S01]  /*6d10*/  S2R R5, SR_CgaCtaId ;  /* 0x0000000000057919 */ /* 0x000e220000008800 */
[----:B------:R-:W-:-:S04]  /*6d20*/  MOV R4, 0x400 ;  /* 0x0000040000047802 */ /* 0x000fc80000000f00 */
[----:B0-----:R-:W-:Y:S02]  /*6d30*/  LEA R12, R5, R4, 0x18 ;  /* 0x00000004050c7211 */ /* 0x001fe400078ec0ff */
[----:B------:R-:W-:Y:S01]  /*6d40*/  SHF.L.U32 R4, R2, 0x1f, RZ ;  /* 0x0000001f02047819 */ /* 0x000fe200000006ff */
[----:B------:R-:W0:Y:S02]  /*6d50*/  @!P3 LDC R5, c[0x0][0x500] ;  /* 0x00014000ff05bb82 */ /* 0x000e240000000800 */
[----:B------:R-:W-:-:S04]  /*6d60*/  IMAD R7, R3, 0x8, R12 ;  /* 0x0000000803077824 */ /* 0x000fc800078e020c */
[----:B------:R-:W1:Y:S02]  /*6d70*/  SYNCS.PHASECHK.TRANS64.TRYWAIT P1, [R7+URZ+0x10], R4 ;  /* 0x00001004070075a7 */ /* 0x000e64000802017f */
[----:B-1----:R-:W-:Y:S05]  /*6d80*/  @!P1 BRA `(.L_x_170) ;  /* 0x00000010000c9947 */ /* 0x002fea0003800000 */
.L_x_190:
[----:B------:R-:W-:Y:S01]  /*6d90*/  UPRMT UR6, UR21, 0x9910, URZ ;  /* 0x0000991015067896 */ /* 0x000fe2000800003f */
[----:B0-----:R0:W-:Y:S03]  /*6da0*/  @!P3 SYNCS.ARRIVE.TRANS64 RZ, [R7+URZ], R5 ;  /* 0x0000000507ffb9a7 */ /* 0x0011e6000800003f */
[----:B------:R-:W-:-:S06]  /*6db0*/  UISETP.NE.AND UP0, UPT, UR6, 0x2, UPT ;  /* 0x000000020600788c */ /* 0x000fcc000bf05270 */
[----:B------:R-:W-:-:S13]  /*6dc0*/  PLOP3.LUT P1, PT, PT, PT, UP0, 0x80, 0x0 ;  /* 0x000000000000781c */ /* 0x000fda0003f2f008 */
[----:B0-----:R-:W-:Y:S05]  /*6dd0*/  @P1 BRA `(.L_x_171) ;  /* 0x0000000000041947 */ /* 0x001fea0003800000 */
[----:B------:R-:W-:Y:S01]  /*6de0*/  BPT.TRAP 0x1 ;  /* 0x000000040000795c */ /* 0x000fe20000300000 */
.L_x_171:
[----:B------:R-:W-:Y:S05]  /*6df0*/  @P0 BRA `(.L_x_172) ;  /* 0x0000000000040947 */ /* 0x000fea0003800000 */
[----:B------:R-:W-:Y:S01]  /*6e00*/  BPT.TRAP 0x1 ;  /* 0x000000040000795c */ /* 0x000fe20000300000 */
.L_x_172:
[C---:B-1----:R-:W-:Y:S01]  /*6e10*/  LEA R4, R3.reuse, UR13, 0x3 ;  /* 0x0000000d03047c11 */ /* 0x042fe2000f8e18ff */
[----:B------:R-:W-:Y:S01]  /*6e20*/  UIADD3 UR30, UP0, UR4, 0xf0, URZ ;  /* 0x000000f0041e7890 */ /* 0x000fe2000ff1e03f */
[----:B------:R-:W-:Y:S01]  /*6e30*/  LEA R5, R3, UR22, 0xe ;  /* 0x0000001603057c11 */ /* 0x000fe2000f8e70ff */
[----:B------:R-:W-:Y:S01]  /*6e40*/  UIADD3 UR14, UP1, UR4, 0x1f0, URZ ;  /* 0x000001f0040e7890 */ /* 0x000fe2000ff3e03f */
[----:B------:R-:W-:Y:S01]  /*6e50*/  R2UR UR58, R11 ;  /* 0x000000000b3a72ca */ /* 0x000fe200000e0000 */
[----:B------:R-:W-:Y:S01]  /*6e60*/  IMAD.SHL.U32 R4, R4, 0x400, RZ ;  /* 0x0000040004047824 */ /* 0x000fe200078e00ff */
[----:B------:R-:W-:Y:S01]  /*6e70*/  R2UR UR57, R7 ;  /* 0x00000000073972ca */ /* 0x000fe200000e0000 */
[--C-:B------:R-:W-:Y:S01]  /*6e80*/  IMAD R5, R5, 0x4, R12.reuse ;  /* 0x0000000405057824 */ /* 0x100fe200078e020c */
[----:B------:R-:W-:Y:S01]  /*6e90*/  R2UR UR59, R18 ;  /* 0x00000000123b72ca */ /* 0x000fe200000e0000 */
[----:B------:R-:W-:Y:S01]  /*6ea0*/  IMAD R4, R4, 0x4, R12 ;  /* 0x0000000404047824 */ /* 0x000fe200078e020c */
[----:B------:R-:W-:Y:S01]  /*6eb0*/  R2UR UR60, R19 ;  /* 0x00000000133c72ca */ /* 0x000fe200000e0000 */
[----:B------:R-:W-:Y:S01]  /*6ec0*/  UIADD3.X UR31, URZ, UR5, URZ, UP0, !UPT ;  /* 0x000000053f1f7290 */ /* 0x000fe200087fe43f */
[----:B------:R-:W-:Y:S01]  /*6ed0*/  R2UR UR18, R5 ;  /* 0x00000000051272ca */ /* 0x000fe200000e0000 */
[----:B------:R-:W-:Y:S01]  /*6ee0*/  UPRMT UR19, URZ, 0x5410, UR29 ;  /* 0x000054103f137896 */ /* 0x000fe2000800001d */
[----:B------:R-:W-:Y:S01]  /*6ef0*/  R2UR UR32, R4 ;  /* 0x00000000042072ca */ /* 0x000fe200000e0000 */
[----:B------:R-:W-:Y:S01]  /*6f00*/  UIADD3.X UR15, URZ, UR5, URZ, UP1, !UPT ;  /* 0x000000053f0f7290 */ /* 0x000fe20008ffe43f */
[----:B------:R-:W-:Y:S01]  /*6f10*/  R2UR UR27, R6 ;  /* 0x00000000061b72ca */ /* 0x000fe200000e0000 */
[----:B------:R-:W-:Y:S01]  /*6f20*/  UIADD3 UR50, UR58, 0x20, URZ ;  /* 0x000000203a327890 */ /* 0x000fe2000fffe03f */
[----:B------:R-:W-:Y:S01]  /*6f30*/  VIADD R13, R13, 0xffffffff ;  /* 0xffffffff0d0d7836 */ /* 0x000fe20000000000 */
[----:B------:R-:W-:Y:S01]  /*6f40*/  UIADD3 UR42, UR58, 0x40, URZ ;  /* 0x000000403a2a7890 */ /* 0x000fe2000fffe03f */
[----:B------:R-:W-:Y:S01]  /*6f50*/  VIADD R3, R3, 0x1 ;  /* 0x0000000103037836 */ /* 0x000fe20000000000 */
[----:B------:R-:W-:Y:S01]  /*6f60*/  UIADD3 UR34, UR58, 0x60, URZ ;  /* 0x000000603a227890 */ /* 0x000fe2000fffe03f */
[----:B------:R-:W-:Y:S01]  /*6f70*/  VIADD R11, R11, 0x80 ;  /* 0x000000800b0b7836 */ /* 0x000fe20000000000 */
[----:B------:R-:W-:Y:S01]  /*6f80*/  UPRMT UR37, URZ, 0x5410, UR23 ;  /* 0x000054103f257896 */ /* 0x000fe20008000017 */
[----:B------:R-:W-:Y:S01]  /*6f90*/  ISETP.GT.AND P2, PT, R13, 0x1, PT ;  /* 0x000000010d00780c */ /* 0x000fe20003f44270 */
[----:B------:R-:W-:Y:S01]  /*6fa0*/  UIADD3 UR24, UR18, 0x10100, URZ ;  /* 0x0001010012187890 */ /* 0x000fe2000fffe03f */
[----:B------:R-:W-:Y:S01]  /*6fb0*/  ISETP.NE.AND P1, PT, R3, 0x2, PT ;  /* 0x000000020300780c */ /* 0x000fe20003f25270 */
[----:B------:R-:W-:-:S02]  /*6fc0*/  UIADD3 UR56, UR32, 0x100, URZ ;  /* 0x0000010020387890 */ /* 0x000fc4000fffe03f */
[----:B------:R-:W-:Y:S01]  /*6fd0*/  UIADD3 UR48, UR32, 0x2100, URZ ;  /* 0x0000210020307890 */ /* 0x000fe2000fffe03f */
[----:B------:R-:W-:Y:S01]  /*6fe0*/  SEL R5, RZ, 0x1, P1 ;  /* 0x00000001ff057807 */ /* 0x000fe20000800000 */
[----:B------:R-:W-:Y:S01]  /*6ff0*/  UIADD3 UR40, UR32, 0x4100, URZ ;  /* 0x0000410020287890 */ /* 0x000fe2000fffe03f */
[----:B------:R-:W-:Y:S01]  /*7000*/  SEL R3, R3, RZ, P1 ;  /* 0x000000ff03037207 */ /* 0x000fe20000800000 */
[----:B------:R-:W-:Y:S01]  /*7010*/  UIADD3 UR32, UR32, 0x6100, URZ ;  /* 0x0000610020207890 */ /* 0x000fe2000fffe03f */
[----:B------:R-:W-:Y:S01]  /*7020*/  LOP3.LUT R2, R2, R5, RZ, 0x3c, !PT ;  /* 0x0000000502027212 */ /* 0x000fe200078e3cff */
[----:B------:R-:W-:Y:S01]  /*7030*/  UIADD3 UR8, UR18, 0x14100, URZ ;  /* 0x0001410012087890 */ /* 0x000fe2000fffe03f */
[----:B------:R-:W-:Y:S01]  /*7040*/  UMOV UR6, 0x0 ;  /* 0x0000000000067882 */ /* 0x000fe20000000000 */
[----:B------:R-:W-:Y:S01]  /*7050*/  UMOV UR7, 0x10000000 ;  /* 0x1000000000077882 */ /* 0x000fe20000000000 */
[----:B------:R-:W-:Y:S01]  /*7060*/  UMOV UR49, UR57 ;  /* 0x0000003900317c82 */ /* 0x000fe20008000000 */
[----:B------:R-:W-:Y:S01]  /*7070*/  UMOV UR51, UR59 ;  /* 0x0000003b00337c82 */ /* 0x000fe20008000000 */
[----:B------:R-:W-:Y:S01]  /*7080*/  UMOV UR52, UR60 ;  /* 0x0000003c00347c82 */ /* 0x000fe20008000000 */
[----:B------:R-:W-:Y:S01]  /*7090*/  UMOV UR41, UR57 ;  /* 0x0000003900297c82 */ /* 0x000fe20008000000 */
[----:B------:R-:W-:Y:S01]  /*70a0*/  UMOV UR43, UR59 ;  /* 0x0000003b002b7c82 */ /* 0x000fe20008000000 */
[----:B------:R-:W-:Y:S01]  /*70b0*/  UMOV UR44, UR60 ;  /* 0x0000003c002c7c82 */ /* 0x000fe20008000000 */
[----:B------:R-:W-:Y:S01]  /*70c0*/  UTMALDG.3D.MULTICAST [UR56], [UR30], UR19, desc[UR6] ;  /* 0x000006381e0073b4 */ /* 0x000fe20008011813 */
[----:B------:R-:W-:Y:S01]  /*70d0*/  UMOV UR33, UR57 ;  /* 0x0000003900217c82 */ /* 0x000fe20008000000 */
        /* <DEDUP_REMOVED lines=10> */
[----:B------:R-:W-:Y:S01]  /*7180*/  UIADD3 UR16, UR18, 0x18100, URZ ;  /* 0x0001810012107890 */ /* 0x000fe2000fffe03f */
[----:B------:R-:W-:Y:S01]  /*7190*/  UMOV UR17, UR57 ;  /* 0x0000003900117c82 */ /* 0x000fe20008000000 */
[----:B------:R-:W-:Y:S01]  /*71a0*/  UMOV UR20, UR60 ;  /* 0x0000003c00147c82 */ /* 0x000fe20008000000 */
[----:B------:R-:W-:Y:S01]  /*71b0*/  UTMALDG.3D.MULTICAST [UR40], [UR30], UR19, desc[UR6] ;  /* 0x000006281e0073b4 */ /* 0x000fe20008011813 */
[----:B------:R0:W-:Y:S01]  /*71c0*/  UTMALDG.3D.MULTICAST [UR32], [UR30], UR19, desc[UR6] ;  /* 0x000006201e0073b4 */ /* 0x0001e20008011813 */
[----:B------:R-:W-:Y:S01]  /*71d0*/  UTMALDG.3D.MULTICAST [UR24], [UR14], UR37, desc[UR6] ;  /* 0x000006180e0073b4 */ /* 0x000fe20008011825 */
[----:B------:R1:W-:Y:S01]  /*71e0*/  UTMALDG.3D.MULTICAST [UR8], [UR14], UR37, desc[UR6] ;  /* 0x000006080e0073b4 */ /* 0x0003e20008011825 */
[----:B0-----:R-:W-:Y:S01]  /*71f0*/  UMOV UR19, UR27 ;  /* 0x0000001b00137c82 */ /* 0x001fe20008000000 */
[----:B-1----:R-:W-:Y:S01]  /*7200*/  UIADD3 UR8, UR18, 0x1c100, URZ ;  /* 0x0001c10012087890 */ /* 0x002fe2000fffe03f */
[----:B------:R-:W-:-:S02]  /*7210*/  UMOV UR10, UR34 ;  /* 0x00000022000a7c82 */ /* 0x000fc40008000000 */
[----:B------:R-:W-:Y:S02]  /*7220*/  UMOV UR18, UR42 ;  /* 0x0000002a00127c82 */ /* 0x000fe40008000000 */
[----:B------:R0:W-:Y:S04]  /*7230*/  UTMALDG.3D.MULTICAST [UR16], [UR14], UR37, desc[UR6] ;  /* 0x000006100e0073b4 */ /* 0x0001e80008011825 */
[----:B------:R0:W-:Y:S02]  /*7240*/  UTMALDG.3D.MULTICAST [UR8], [UR14], UR37, desc[UR6] ;  /* 0x000006080e0073b4 */ /* 0x0001e40008011825 */
[----:B0-----:R-:W-:Y:S05]  /*7250*/  @P2 BRA `(.L_x_173) ;  /* 0xfffffff800ac2947 */ /* 0x001fea000383ffff */
.L_x_169:
[----:B------:R-:W-:Y:S05]  /*7260*/  BSYNC B1 ;  /* 0x0000000000017941 */ /* 0x000fea0003800000 */
.L_x_168:
[----:B------:R-:W-:Y:S01]  /*7270*/  LOP3.LUT P4, RZ, R9, 0xff, RZ, 0xc0, !PT ;  /* 0x000000ff09ff7812 */ /* 0x000fe2000788c0ff */
[----:B------:R-:W-:Y:S01]  /*7280*/  VIADD R8, R8, UR39 ;  /* 0x0000002708087c36 */ /* 0x000fe20008000000 */
[----:B------:R-:W-:Y:S01]  /*7290*/  R2UR UR8, R22 ;  /* 0x00000000160872ca */ /* 0x000fe200000e0000 */
[----:B------:R-:W-:Y:S01]  /*72a0*/  ULDC.64 UR6, c[0x0][0x650] ;  /* 0x0001940000067ab9 */ /* 0x000fe20000000a00 */
[----:B------:R-:W-:Y:S01]  /*72b0*/  BSSY B1, `(.L_x_174) ;  /* 0x0000071000017945 */ /* 0x000fe20003800000 */
[----:B------:R-:W-:Y:S01]  /*72c0*/  IMAD.MOV.U32 R18, RZ, RZ, -0x1 ;  /* 0xffffffffff127424 */ /* 0x000fe200078e00ff */
[C---:B------:R-:W-:Y:S01]  /*72d0*/  ISETP.GT.U32.AND P1, PT, R8.reuse, 0x1, PT ;  /* 0x000000010800780c */ /* 0x040fe20003f24070 */
[----:B------:R-:W-:Y:S01]  /*72e0*/  IMAD.MOV.U32 R19, RZ, RZ, -0x1 ;  /* 0xffffffffff137424 */ /* 0x000fe200078e00ff */
[----:B------:R-:W-:Y:S02]  /*72f0*/  SHF.R.U32.HI R2, RZ, 0x1, R8 ;  /* 0x00000001ff027819 */ /* 0x000fe40000011608 */
[----:B------:R-:W-:-:S02]  /*7300*/  LOP3.LUT R8, R8, 0x1, RZ, 0xc0, !PT ;  /* 0x0000000108087812 */ /* 0x000fc400078ec0ff */
[----:B------:R-:W-:Y:S01]  /*7310*/  LOP3.LUT R2, R2, 0x1, RZ, 0xc0, !PT ;  /* 0x0000000102027812 */ /* 0x000fe200078ec0ff */
[----:B------:R-:W0:Y:S01]  /*7320*/  @P4 S2R R4, SR_CgaCtaId ;  /* 0x0000000000044919 */ /* 0x000e220000008800 */
[----:B------:R-:W-:Y:S02]  /*7330*/  @P4 MOV R3, 0x400 ;  /* 0x0000040000034802 */ /* 0x000fe40000000f00 */
[----:B------:R-:W-:Y:S02]  /*7340*/  ISETP.NE.U32.AND P2, PT, R2, 0x1, PT ;  /* 0x000000010200780c */ /* 0x000fe40003f45070 */
[----:B------:R-:W-:Y:S02]  /*7350*/  PRMT R9, RZ, 0x7610, R9 ;  /* 0x00007610ff097816 */ /* 0x000fe40000000009 */
[----:B0-----:R-:W-:Y:S01]  /*7360*/  @P4 LEA R3, R4, R3, 0x18 ;  /* 0x0000000304034211 */ /* 0x001fe200078ec0ff */
[----:B------:R-:W-:-:S03]  /*7370*/  IMAD.U32 R4, RZ, RZ, UR39 ;  /* 0x00000027ff047e24 */ /* 0x000fc6000f8e00ff */
[----:B------:R0:W-:Y:S01]  /*7380*/  @P4 SYNCS.ARRIVE.TRANS64.A1T0 RZ, [R3+URZ+0x58], RZ ;  /* 0x000058ff03ff49a7 */ /* 0x0001e2000810003f */
[----:B------:R-:W-:Y:S02]  /*7390*/  IADD3 R16, P4, R16, UR46, RZ ;  /* 0x0000002e10107c10 */ /* 0x000fe4000ff9e0ff */
[----:B------:R-:W-:Y:S02]  /*73a0*/  ISETP.LT.U32.AND P1, PT, R4, 0x2, P1 ;  /* 0x000000020400780c */ /* 0x000fe40000f21070 */
[----:B------:R-:W-:Y:S02]  /*73b0*/  IADD3.X R17, R17, UR8, RZ, P4, !PT ;  /* 0x0000000811117c10 */ /* 0x000fe4000a7fe4ff */
[----:B------:R-:W-:Y:S02]  /*73c0*/  ISETP.GE.U32.AND P4, PT, R16, UR6, PT ;  /* 0x0000000610007c0c */ /* 0x000fe4000bf86070 */
[----:B0-----:R-:W-:Y:S02]  /*73d0*/  SEL R3, RZ, 0x1, !P1 ;  /* 0x00000001ff037807 */ /* 0x001fe40004800000 */
[----:B------:R-:W-:-:S02]  /*73e0*/  ISETP.GE.U32.AND.EX P1, PT, R17, UR7, PT, P4 ;  /* 0x0000000711007c0c */ /* 0x000fc4000bf26140 */
[----:B------:R-:W-:-:S04]  /*73f0*/  ISETP.GT.U32.AND P2, PT, R4, 0x1, !P2 ;  /* 0x000000010400780c */ /* 0x000fc80005744070 */
[----:B------:R-:W-:-:S04]  /*7400*/  SEL R2, RZ, 0x1, !P2 ;  /* 0x00000001ff027807 */ /* 0x000fc80005000000 */
[--C-:B------:R-:W-:Y:S01]  /*7410*/  LOP3.LUT R0, R2, R0, R3.reuse, 0x96, !PT ;  /* 0x0000000002007212 */ /* 0x100fe200078e9603 */
[----:B------:R-:W-:Y:S01]  /*7420*/  IMAD.MOV.U32 R2, RZ, RZ, -0x1 ;  /* 0xffffffffff027424 */ /* 0x000fe200078e00ff */
[----:B------:R-:W-:Y:S01]  /*7430*/  PRMT R3, RZ, 0x7610, R3 ;  /* 0x00007610ff037816 */ /* 0x000fe20000000003 */
[----:B------:R-:W-:Y:S06]  /*7440*/  @P1 BRA `(.L_x_175) ;  /* 0x00000004005c1947 */ /* 0x000fec0003800000 */
[----:B------:R-:W0:Y:S01]  /*7450*/  S2UR UR6, SR_CTAID.X ;  /* 0x00000000000679c3 */ /* 0x000e220000002500 */
[----:B------:R-:W-:Y:S01]  /*7460*/  ULDC.64 UR8, c[0x0][0x628] ;  /* 0x00018a0000087ab9 */ /* 0x000fe20000000a00 */
[----:B------:R-:W-:Y:S01]  /*7470*/  ULDC UR7, c[0x0][0x150] ;  /* 0x0000540000077ab9 */ /* 0x000fe20000000800 */
[----:B------:R-:W-:Y:S01]  /*7480*/  ISETP.NE.U32.AND P1, PT, RZ, UR8, PT ;  /* 0x00000008ff007c0c */ /* 0x000fe2000bf25070 */
[----:B------:R-:W-:Y:S01]  /*7490*/  ULDC UR10, c[0x0][0x630] ;  /* 0x00018c00000a7ab9 */ /* 0x000fe20000000800 */
[----:B------:R-:W-:Y:S01]  /*74a0*/  ULDC UR12, c[0x0][0x154] ;  /* 0x00005500000c7ab9 */ /* 0x000fe20000000800 */
[----:B------:R-:W-:Y:S01]  /*74b0*/  IMAD.MOV.U32 R2, RZ, RZ, R16 ;  /* 0x000000ffff027224 */ /* 0x000fe200078e0010 */
[----:B------:R-:W-:Y:S01]  /*74c0*/  ISETP.NE.AND.EX P1, PT, RZ, UR9, PT, P1 ;  /* 0x00000009ff007c0c */ /* 0x000fe2000bf25310 */
[----:B------:R-:W1:Y:S01]  /*74d0*/  S2UR UR11, SR_CTAID.Y ;  /* 0x00000000000b79c3 */ /* 0x000e620000002600 */
[----:B0-----:R-:W-:-:S05]  /*74e0*/  I2FP.F32.U32 R3, UR6 ;  /* 0x0000000600037c45 */ /* 0x001fca0008201000 */
[----:B------:R-:W-:Y:S01]  /*74f0*/  FMUL R12, R3, UR7 ;  /* 0x00000007030c7c20 */ /* 0x000fe20008400000 */
[----:B------:R-:W-:-:S05]  /*7500*/  IMAD.MOV.U32 R3, RZ, RZ, R17 ;  /* 0x000000ffff037224 */ /* 0x000fca00078e0011 */
[----:B------:R-:W-:Y:S05]  /*7510*/  @!P1 BRA `(.L_x_176) ;  /* 0x0000000000289947 */ /* 0x000fea0003800000 */
[----:B------:R-:W-:Y:S02]  /*7520*/  ULDC UR7, c[0x0][0x634] ;  /* 0x00018d0000077ab9 */ /* 0x000fe40000000800 */
[----:B------:R-:W-:-:S05]  /*7530*/  IADD3 R7, P1, R16, UR7, RZ ;  /* 0x0000000710077c10 */ /* 0x000fca000ff3e0ff */
[----:B------:R-:W-:-:S04]  /*7540*/  IMAD.X R11, RZ, RZ, R17, P1 ;  /* 0x000000ffff0b7224 */ /* 0x000fc800008e0611 */
[----:B------:R-:W-:-:S04]  /*7550*/  IMAD.WIDE.U32 R4, R11, UR8, RZ ;  /* 0x000000080b047c25 */ /* 0x000fc8000f8e00ff */
[----:B------:R-:W-:-:S04]  /*7560*/  IMAD.WIDE.U32 R4, P1, R7, UR9, R4 ;  /* 0x0000000907047c25 */ /* 0x000fc8000f820004 */
[----:B------:R-:W-:-:S04]  /*7570*/  IMAD.WIDE.U32 R6, R7, UR8, RZ ;  /* 0x0000000807067c25 */ /* 0x000fc8000f8e00ff */
[----:B------:R-:W-:Y:S01]  /*7580*/  IMAD.X R3, RZ, RZ, RZ, P1 ;  /* 0x000000ffff037224 */ /* 0x000fe200008e06ff */
[----:B------:R-:W-:Y:S01]  /*7590*/  IADD3 RZ, P1, R7, R4, RZ ;  /* 0x0000000407ff7210 */ /* 0x000fe20007f3e0ff */
[----:B------:R-:W-:-:S04]  /*75a0*/  IMAD.MOV.U32 R2, RZ, RZ, R5 ;  /* 0x000000ffff027224 */ /* 0x000fc800078e0005 */
[----:B------:R-:W-:-:S08]  /*75b0*/  IMAD.WIDE.U32.X R2, R11, UR9, R2, P1 ;  /* 0x000000090b027c25 */ /* 0x000fd000088e0402 */
.L_x_176:
[--C-:B------:R-:W-:Y:S01]  /*75c0*/  SHF.R.U64 R19, R2, UR10, R3.reuse ;  /* 0x0000000a02137c19 */ /* 0x100fe20008001203 */
[----:B------:R-:W0:Y:S01]  /*75d0*/  F2I.U32.TRUNC.NTZ R12, R12 ;  /* 0x0000000c000c7305 */ /* 0x000e22000020f000 */
[----:B------:R-:W-:Y:S01]  /*75e0*/  SHF.R.U32.HI R2, RZ, UR10, R3 ;  /* 0x0000000aff027c19 */ /* 0x000fe20008011603 */
[----:B------:R-:W-:Y:S01]  /*75f0*/  ULDC.64 UR8, c[0x0][0x620] ;  /* 0x0001880000087ab9 */ /* 0x000fe20000000a00 */
[----:B------:R-:W-:Y:S01]  /*7600*/  IADD3 R5, P1, RZ, -R19, RZ ;  /* 0x80000013ff057210 */ /* 0x000fe20007f3e0ff */
[----:B------:R-:W-:Y:S01]  /*7610*/  ULDC.64 UR14, c[0x0][0x640] ;  /* 0x00019000000e7ab9 */ /* 0x000fe20000000a00 */
[----:B-1----:R-:W-:Y:S01]  /*7620*/  I2FP.F32.U32 R4, UR11 ;  /* 0x0000000b00047c45 */ /* 0x002fe20008201000 */
[----:B------:R-:W1:Y:S01]  /*7630*/  LDC R11, c[0x0][0x610] ;  /* 0x00018400ff0b7b82 */ /* 0x000e620000000800 */
[----:B------:R-:W-:Y:S01]  /*7640*/  ULDC UR10, c[0x0][0x658] ;  /* 0x00019600000a7ab9 */ /* 0x000fe20000000800 */
[----:B------:R-:W-:Y:S01]  /*7650*/  IMAD.X R2, RZ, RZ, ~R2, P1 ;  /* 0x000000ffff027224 */ /* 0x000fe200008e0e02 */
[----:B------:R-:W-:Y:S01]  /*7660*/  ISETP.NE.U32.AND P1, PT, RZ, UR14, PT ;  /* 0x0000000eff007c0c */ /* 0x000fe2000bf25070 */
[----:B------:R-:W-:Y:S01]  /*7670*/  FMUL R6, R4, UR12 ;  /* 0x0000000c04067c20 */ /* 0x000fe20008400000 */
[----:B------:R-:W-:Y:S01]  /*7680*/  ULDC UR12, c[0x0][0x648] ;  /* 0x00019200000c7ab9 */ /* 0x000fe20000000800 */
[----:B------:R-:W-:Y:S01]  /*7690*/  IMAD R4, R2, UR8, RZ ;  /* 0x0000000802047c24 */ /* 0x000fe2000f8e02ff */
[----:B------:R-:W-:Y:S01]  /*76a0*/  ISETP.NE.AND.EX P1, PT, RZ, UR15, PT, P1 ;  /* 0x0000000fff007c0c */ /* 0x000fe2000bf25310 */
[C---:B------:R-:W-:Y:S01]  /*76b0*/  IMAD.WIDE.U32 R2, R5.reuse, UR8, R16 ;  /* 0x0000000805027c25 */ /* 0x040fe2000f8e0010 */
[----:B0-----:R-:W-:Y:S01]  /*76c0*/  R2UR UR7, R12 ;  /* 0x000000000c0772ca */ /* 0x001fe200000e0000 */
[----:B------:R-:W0:Y:S01]  /*76d0*/  F2I.U32.TRUNC.NTZ R6, R6 ;  /* 0x0000000600067305 */ /* 0x000e22000020f000 */
[----:B------:R-:W-:Y:S01]  /*76e0*/  ULDC UR8, c[0x0][0x618] ;  /* 0x0001860000087ab9 */ /* 0x000fe20000000800 */
[----:B------:R-:W-:-:S04]  /*76f0*/  IMAD R5, R5, UR9, R4 ;  /* 0x0000000905057c24 */ /* 0x000fc8000f8e0204 */
[----:B------:R-:W-:-:S05]  /*7700*/  IMAD.IADD R3, R3, 0x1, R5 ;  /* 0x0000000103037824 */ /* 0x000fca00078e0205 */
[--C-:B------:R-:W-:Y:S02]  /*7710*/  SHF.R.U64 R12, R2, UR8, R3.reuse ;  /* 0x00000008020c7c19 */ /* 0x100fe40008001203 */
[----:B------:R-:W-:Y:S01]  /*7720*/  SHF.R.U32.HI R3, RZ, UR8, R3 ;  /* 0x00000008ff037c19 */ /* 0x000fe20008011603 */
[----:B------:R-:W-:Y:S01]  /*7730*/  ULDC UR8, c[0x0][0x608] ;  /* 0x0001820000087ab9 */ /* 0x000fe20000000800 */
[----:B0-----:R-:W-:Y:S02]  /*7740*/  R2UR UR9, R6 ;  /* 0x00000000060972ca */ /* 0x001fe400000e0000 */
[--C-:B------:R-:W-:Y:S02]  /*7750*/  SHF.R.U64 R14, R12, UR8, R3.reuse ;  /* 0x000000080c0e7c19 */ /* 0x100fe40008001203 */
[----:B------:R-:W-:Y:S01]  /*7760*/  SHF.R.U32.HI R3, RZ, UR8, R3 ;  /* 0x00000008ff037c19 */ /* 0x000fe20008011603 */
[----:B------:R-:W-:-:S03]  /*7770*/  UIADD3 UR8, -UR7, URZ, URZ ;  /* 0x0000003f07087290 */ /* 0x000fc6000fffe13f */
[--C-:B------:R-:W-:Y:S01]  /*7780*/  SHF.R.U64 R18, R14, UR10, R3.reuse ;  /* 0x0000000a0e127c19 */ /* 0x100fe20008001203 */
[----:B------:R-:W-:Y:S01]  /*7790*/  ULDC UR7, c[0x0][0x144] ;  /* 0x0000510000077ab9 */ /* 0x000fe20000000800 */
[----:B------:R-:W-:-:S03]  /*77a0*/  SHF.R.U32.HI R3, RZ, UR10, R3 ;  /* 0x0000000aff037c19 */ /* 0x000fc60008011603 */
[----:B------:R-:W-:Y:S01]  /*77b0*/  IMAD.MOV.U32 R2, RZ, RZ, R18 ;  /* 0x000000ffff027224 */ /* 0x000fe200078e0012 */
[----:B------:R-:W-:Y:S06]  /*77c0*/  @!P1 BRA `(.L_x_177) ;  /* 0x0000000000289947 */ /* 0x000fec0003800000 */
        /* <DEDUP_REMOVED lines=10> */
.L_x_177:
[----:B------:R-:W-:Y:S01]  /*7870*/  UISETP.NE.AND UP0, UPT, UR61, URZ, UPT ;  /* 0x0000003f3d00728c */ /* 0x000fe2000bf05270 */
[----:B------:R-:W-:Y:S01]  /*7880*/  R2UR UR10, R10 ;  /* 0x000000000a0a72ca */ /* 0x000fe200000e0000 */
[----:B------:R-:W-:Y:S01]  /*7890*/  UIADD3 UR9, -UR9, URZ, URZ ;  /* 0x0000003f09097290 */ /* 0x000fe2000fffe13f */
[----:B------:R-:W-:Y:S01]  /*78a0*/  SHF.R.U64 R3, R2, UR12, R3 ;  /* 0x0000000c02037c19 */ /* 0x000fe20008001203 */
[----:B------:R-:W-:Y:S01]  /*78b0*/  UIMAD UR6, UR7, UR8, UR6 ;  /* 0x00000008070672a4 */ /* 0x000fe2000f8e0206 */
[----:B------:R-:W-:Y:S02]  /*78c0*/  LOP3.LUT R2, R14, UR53, RZ, 0xc0, !PT ;  /* 0x000000350e027c12 */ /* 0x000fe4000f8ec0ff */
[----:B------:R-:W-:Y:S01]  /*78d0*/  ULDC UR7, c[0x0][0x148] ;  /* 0x0000520000077ab9 */ /* 0x000fe20000000800 */
[----:B------:R-:W-:Y:S01]  /*78e0*/  IMAD.MOV R5, RZ, RZ, -R3 ;  /* 0x000000ffff057224 */ /* 0x000fe200078e0a03 */
[----:B------:R-:W-:Y:S01]  /*78f0*/  PLOP3.LUT P1, PT, PT, PT, UP0, 0x80, 0x0 ;  /* 0x000000000000781c */ /* 0x000fe20003f2f008 */
[----:B------:R-:W-:Y:S01]  /*7900*/  IMAD R4, R3, UR45, R2 ;  /* 0x0000002d03047c24 */ /* 0x000fe2000f8e0202 */
[----:B------:R-:W-:-:S03]  /*7910*/  @UP0 UIMAD UR6, UR7, UR9, UR11 ;  /* 0x00000009070602a4 */ /* 0x000fc6000f8e020b */
[----:B------:R-:W-:Y:S01]  /*7920*/  ULDC UR7, c[0x0][0x638] ;  /* 0x00018e0000077ab9 */ /* 0x000fe20000000800 */
[----:B------:R-:W-:Y:S01]  /*7930*/  LOP3.LUT R3, R12, UR10, RZ, 0xc0, !PT ;  /* 0x0000000a0c037c12 */ /* 0x000fe2000f8ec0ff */
[----:B------:R-:W-:Y:S02]  /*7940*/  IMAD R2, R5, UR7, R18 ;  /* 0x0000000705027c24 */ /* 0x000fe4000f8e0212 */
[----:B-1----:R-:W-:Y:S01]  /*7950*/  IMAD R11, R4, R11, UR6 ;  /* 0x00000006040b7e24 */ /* 0x002fe2000f8e020b */
[----:B------:R-:W-:Y:S01]  /*7960*/  ULDC UR6, c[0x0][0x600] ;  /* 0x0001800000067ab9 */ /* 0x000fe20000000800 */
[----:B------:R-:W-:Y:S02]  /*7970*/  IMAD.MOV.U32 R4, RZ, RZ, 0x1 ;  /* 0x00000001ff047424 */ /* 0x000fe400078e00ff */
[----:B------:R-:W-:-:S03]  /*7980*/  IMAD R18, R2, UR6, R3 ;  /* 0x0000000602127c24 */ /* 0x000fc6000f8e0203 */
[----:B------:R-:W-:Y:S02]  /*7990*/  PRMT R3, R4, 0x7610, R3 ;  /* 0x0000761004037816 */ /* 0x000fe40000000003 */
[----:B------:R-:W-:Y:S02]  /*79a0*/  SEL R2, R18, R11, !P1 ;  /* 0x0000000b12027207 */ /* 0x000fe40004800000 */
[----:B------:R-:W-:-:S07]  /*79b0*/  SEL R18, R11, R18, !P1 ;  /* 0x000000120b127207 */ /* 0x000fce0004800000 */
.L_x_175:
[----:B------:R-:W-:Y:S05]  /*79c0*/  BSYNC B1 ;  /* 0x0000000000017941 */ /* 0x000fea0003800000 */
.L_x_174:
[----:B------:R-:W-:-:S13]  /*79d0*/  LOP3.LUT P1, RZ, R3, 0xff, RZ, 0xc0, !PT ;  /* 0x000000ff03ff7812 */ /* 0x000fda000782c0ff */
[----:B------:R-:W-:Y:S05]  /*79e0*/  @P1 BRA `(.L_x_178) ;  /* 0xfffffff000901947 */ /* 0x000fea000383ffff */
[----:B------:R-:W-:Y:S05]  /*79f0*/  BSYNC B0 ;  /* 0x0000000000007941 */ /* 0x000fea0003800000 */
.L_x_166:
[----:B------:R-:W-:-:S03]  /*7a00*/  UMOV UR6, 0xffffffff ;  /* 0xffffffff00067882 */ /* 0x000fc60000000000 */
[----:B------:R-:W-:Y:S05]  /*7a10*/  BRA.DIV UR6, `(.L_x_179) ;  /* 0x0000000206fc7947 */ /* 0x000fea000b800000 */
[----:B------:R-:W-:-:S13]  /*7a20*/  ELECT P6, URZ, PT ;  /* 0x00000000003f782f */ /* 0x000fda00038c0000 */
.L_x_193:
[----:B------:R-:W-:Y:S04]  /*7a30*/  BSSY B0, `(.L_x_180) ;  /* 0x000001a000007945 */ /* 0x000fe80003800000 */
[----:B------:R-:W-:Y:S05]  /*7a40*/  @!P6 BRA `(.L_x_181) ;  /* 0x000000000060e947 */ /* 0x000fea0003800000 */
[----:B------:R-:W-:-:S04]  /*7a50*/  ULOP3.LUT UR6, UR38, 0x2, URZ, 0xfc, !UPT ;  /* 0x0000000226067892 */ /* 0x000fc8000f8efc3f */
[----:B------:R-:W-:-:S06]  /*7a60*/  UISETP.NE.AND UP0, UPT, UR6, 0x3, UPT ;  /* 0x000000030600788c */ /* 0x000fcc000bf05270 */
[----:B------:R-:W-:-:S13]  /*7a70*/  PLOP3.LUT P0, PT, PT, PT, UP0, 0x80, 0x0 ;  /* 0x000000000000781c */ /* 0x000fda0003f0f008 */
[----:B------:R-:W-:Y:S05]  /*7a80*/  @!P0 BRA `(.L_x_182) ;  /* 0x0000000000048947 */ /* 0x000fea0003800000 */
[----:B------:R-:W-:Y:S01]  /*7a90*/  BPT.TRAP 0x1 ;  /* 0x000000040000795c */ /* 0x000fe20000300000 */
.L_x_182:
[----:B------:R-:W0:Y:S01]  /*7aa0*/  S2R R3, SR_CgaCtaId ;  /* 0x0000000000037919 */ /* 0x000e220000008800 */
[----:B------:R-:W-:-:S04]  /*7ab0*/  MOV R2, 0x400 ;  /* 0x0000040000027802 */ /* 0x000fc80000000f00 */
[----:B0-----:R-:W-:Y:S02]  /*7ac0*/  LEA R3, R3, R2, 0x18 ;  /* 0x0000000203037211 */ /* 0x001fe400078ec0ff */
[----:B------:R-:W-:-:S03]  /*7ad0*/  SHF.L.U32 R2, R0, 0x1f, RZ ;  /* 0x0000001f00027819 */ /* 0x000fc600000006ff */
[----:B------:R-:W-:-:S04]  /*7ae0*/  VIADD R3, R3, 0x10 ;  /* 0x0000001003037836 */ /* 0x000fc80000000000 */
[C---:B------:R-:W-:Y:S02]  /*7af0*/  IMAD R7, R8.reuse, 0x8, R3 ;  /* 0x0000000808077824 */ /* 0x040fe400078e0203 */
[----:B------:R-:W-:Y:S02]  /*7b00*/  VIADD R8, R8, 0x1 ;  /* 0x0000000108087836 */ /* 0x000fe40000000000 */
[----:B------:R-:W0:Y:S03]  /*7b10*/  SYNCS.PHASECHK.TRANS64.TRYWAIT P0, [R7+URZ], R2 ;  /* 0x00000002070075a7 */ /* 0x000e26000800017f */
[----:B------:R-:W-:-:S04]  /*7b20*/  ISETP.NE.AND P1, PT, R8, 0x2, PT ;  /* 0x000000020800780c */ /* 0x000fc80003f25270 */
[----:B------:R-:W-:Y:S02]  /*7b30*/  SEL R5, RZ, 0x1, P1 ;  /* 0x00000001ff057807 */ /* 0x000fe40000800000 */
[----:B------:R-:W-:Y:S02]  /*7b40*/  SEL R8, R8, RZ, P1 ;  /* 0x000000ff08087207 */ /* 0x000fe40000800000 */
[----:B------:R-:W-:Y:S01]  /*7b50*/  LOP3.LUT R0, R0, R5, RZ, 0x3c, !PT ;  /* 0x0000000500007212 */ /* 0x000fe200078e3cff */
[----:B0-----:R-:W-:Y:S06]  /*7b60*/  @!P0 BRA `(.L_x_183) ;  /* 0x0000000000c88947 */ /* 0x001fec0003800000 */
.L_x_194:
[----:B------:R-:W-:Y:S01]  /*7b70*/  IMAD R3, R8, 0x8, R3 ;  /* 0x0000000808037824 */ /* 0x000fe200078e0203 */
[----:B------:R-:W-:-:S07]  /*7b80*/  SHF.L.U32 R0, R0, 0x1f, RZ ;  /* 0x0000001f00007819 */ /* 0x000fce00000006ff */
.L_x_184:
[----:B-1----:R1:W3:Y:S02]  /*7b90*/  SYNCS.PHASECHK.TRANS64.TRYWAIT P0, [R3+URZ], R0 ;  /* 0x00000000030075a7 */ /* 0x0022e4000800017f */
[----:B---3--:R-:W-:Y:S05]  /*7ba0*/  @!P0 NANOSLEEP.SYNCS 0x989680 ;  /* 0x009896800000895d */ /* 0x008fea0003900000 */
[----:B------:R-:W3:Y:S02]  /*7bb0*/  @!P0 SYNCS.PHASECHK.TRANS64 P0, [R3+URZ], R0 ;  /* 0x00000000030085a7 */ /* 0x000ee4000800007f */
[----:B---3--:R-:W-:Y:S05]  /*7bc0*/  @!P0 BRA `(.L_x_184) ;  /* 0xfffffffc00f08947 */ /* 0x008fea000383ffff */
.L_x_181:
[----:B------:R-:W-:Y:S05]  /*7bd0*/  BSYNC B0 ;  /* 0x0000000000007941 */ /* 0x000fea0003800000 */
.L_x_180:
[----:B------:R-:W-:Y:S05]  /*7be0*/  EXIT ;  /* 0x000000000000794d */ /* 0x000fea0003800000 */
.L_x_18:
[----:B0-----:R0:W1:Y:S02]  /*7bf0*/  SYNCS.PHASECHK.TRANS64.TRYWAIT P0, [R98+URZ+-0x8], R3 ;  /* 0xfffff803620075a7 */ /* 0x001064000800017f */
[----:B-1----:R-:W-:Y:S05]  /*7c00*/  @!P0 NANOSLEEP.SYNCS 0x989680 ;  /* 0x009896800000895d */ /* 0x002fea0003900000 */
[----:B------:R-:W1:Y:S02]  /*7c10*/  @!P0 SYNCS.PHASECHK.TRANS64 P0, [R98+URZ+-0x8], R3 ;  /* 0xfffff803620085a7 */ /* 0x000e64000800007f */
[----:B-1----:R-:W-:Y:S05]  /*7c20*/  @!P0 BRA `(.L_x_18) ;  /* 0xfffffffc00f08947 */ /* 0x002fea000383ffff */
[----:B------:R-:W-:Y:S05]  /*7c30*/  BRA `(.L_x_185) ;  /* 0xffffff9c00107947 */ /* 0x000fea000383ffff */
.L_x_23:
[----:B-1----:R1:W2:Y:S02]  /*7c40*/  SYNCS.PHASECHK.TRANS64.TRYWAIT P1, [R3+URZ], R0 ;  /* 0x00000000030075a7 */ /* 0x0022a4000802017f */
[----:B--2---:R-:W-:Y:S05]  /*7c50*/  @!P1 NANOSLEEP.SYNCS 0x989680 ;  /* 0x009896800000995d */ /* 0x004fea0003900000 */
[----:B------:R-:W2:Y:S02]  /*7c60*/  @!P1 SYNCS.PHASECHK.TRANS64 P1, [R3+URZ], R0 ;  /* 0x00000000030095a7 */ /* 0x000ea4000802007f */
[----:B--2---:R-:W-:Y:S05]  /*7c70*/  @!P1 BRA `(.L_x_23) ;  /* 0xfffffffc00f09947 */ /* 0x004fea000383ffff */
[----:B------:R-:W-:Y:S05]  /*7c80*/  BRA `(.L_x_22) ;  /* 0xffffff9c00887947 */ /* 0x000fea000383ffff */
.L_x_28:
[----:B-1----:R-:W-:-:S04]  /*7c90*/  IMAD.U32 R5, RZ, RZ, UR7 ;  /* 0x00000007ff057e24 */ /* 0x002fc8000f8e00ff */
[----:B------:R1:W2:Y:S03]  /*7ca0*/  SYNCS.PHASECHK.TRANS64.TRYWAIT P1, [R5+URZ], R4 ;  /* 0x00000004050075a7 */ /* 0x0002a6000802017f */
[----:B--2---:R-:W-:Y:S05]  /*7cb0*/  @!P1 NANOSLEEP.SYNCS 0x989680 ;  /* 0x009896800000995d */ /* 0x004fea0003900000 */
[----:B------:R-:W2:Y:S02]  /*7cc0*/  @!P1 SYNCS.PHASECHK.TRANS64 P1, [R5+URZ], R4 ;  /* 0x00000004050095a7 */ /* 0x000ea4000802007f */
[----:B--2---:R-:W-:Y:S05]  /*7cd0*/  @!P1 BRA `(.L_x_28) ;  /* 0xfffffffc00ec9947 */ /* 0x004fea000383ffff */
[----:B------:R-:W-:Y:S05]  /*7ce0*/  BRA `(.L_x_27) ;  /* 0xffffffa400a87947 */ /* 0x000fea000383ffff */
.L_x_34:
[----:B0-----:R0:W1:Y:S02]  /*7cf0*/  SYNCS.PHASECHK.TRANS64.TRYWAIT P0, [R98+URZ+0x8], R3 ;  /* 0x00000803620075a7 */ /* 0x001064000800017f */
[----:B-1----:R-:W-:Y:S05]  /*7d00*/  @!P0 NANOSLEEP.SYNCS 0x989680 ;  /* 0x009896800000895d */ /* 0x002fea0003900000 */
[----:B------:R-:W1:Y:S02]  /*7d10*/  @!P0 SYNCS.PHASECHK.TRANS64 P0, [R98+URZ+0x8], R3 ;  /* 0x00000803620085a7 */ /* 0x000e64000800007f */
[----:B-1----:R-:W-:Y:S05]  /*7d20*/  @!P0 BRA `(.L_x_34) ;  /* 0xfffffffc00f08947 */ /* 0x002fea000383ffff */
[----:B------:R-:W-:Y:S05]  /*7d30*/  BRA `(.L_x_186) ;  /* 0xffffffb000147947 */ /* 0x000fea000383ffff */
.L_x_167:
[----:B------:R-:W-:Y:S01]  /*7d40*/  BSSY B1, `(.L_x_187) ;  /* 0x0000006000017945 */ /* 0x000fe20003800000 */
[----:B------:R-:W-:-:S07]  /*7d50*/  IMAD.MOV.U32 R15, RZ, RZ, -0x1 ;  /* 0xffffffffff0f7424 */ /* 0x000fce00078e00ff */
[----:B--2--5:R-:W-:Y:S05]  /*7d60*/  WARPSYNC.COLLECTIVE R15, `(.L_x_188) ;  /* 0x000000000f0c7348 */ /* 0x024fea0003c00000 */
[----:B------:R-:W-:Y:S02]  /*7d70*/  ELECT P6, UR62, PT ;  /* 0x00000000003e782f */ /* 0x000fe400038c0000 */
[----:B------:R-:W-:Y:S01]  /*7d80*/  MOV R14, UR62 ;  /* 0x0000003e000e7c02 */ /* 0x000fe20008000f00 */
[----:B--2--5:R-:W-:Y:S10]  /*7d90*/  ENDCOLLECTIVE ;  /* 0x000000000000791b */ /* 0x024ff40003800000 */
.L_x_188:
[----:B------:R-:W-:Y:S05]  /*7da0*/  BSYNC B1 ;  /* 0x0000000000017941 */ /* 0x000fea0003800000 */
.L_x_187:
[----:B------:R-:W-:Y:S05]  /*7db0*/  BRA `(.L_x_189) ;  /* 0xffffffec00a87947 */ /* 0x000fea000383ffff */
.L_x_170:
[----:B-1----:R1:W3:Y:S02]  /*7dc0*/  SYNCS.PHASECHK.TRANS64.TRYWAIT P1, [R7+URZ+0x10], R4 ;  /* 0x00001004070075a7 */ /* 0x0022e4000802017f */
[----:B---3--:R-:W-:Y:S05]  /*7dd0*/  @!P1 NANOSLEEP.SYNCS 0x989680 ;  /* 0x009896800000995d */ /* 0x008fea0003900000 */
[----:B------:R-:W3:Y:S02]  /*7de0*/  @!P1 SYNCS.PHASECHK.TRANS64 P1, [R7+URZ+0x10], R4 ;  /* 0x00001004070095a7 */ /* 0x000ee4000802007f */
[----:B---3--:R-:W-:Y:S05]  /*7df0*/  @!P1 BRA `(.L_x_170) ;  /* 0xfffffffc00f09947 */ /* 0x008fea000383ffff */
[----:B------:R-:W-:Y:S05]  /*7e00*/  BRA `(.L_x_190) ;  /* 0xffffffec00e07947 */ /* 0x000fea000383ffff */
.L_x_179:
[----:B------:R-:W-:Y:S01]  /*7e10*/  BSSY B0, `(.L_x_191) ;  /* 0x0000006000007945 */ /* 0x000fe20003800000 */
[----:B------:R-:W-:-:S07]  /*7e20*/  IMAD.MOV.U32 R15, RZ, RZ, -0x1 ;  /* 0xffffffffff0f7424 */ /* 0x000fce00078e00ff */
[----:B--2--5:R-:W-:Y:S05]  /*7e30*/  WARPSYNC.COLLECTIVE R15, `(.L_x_192) ;  /* 0x000000000f0c7348 */ /* 0x024fea0003c00000 */
[----:B------:R-:W-:Y:S02]  /*7e40*/  ELECT P6, UR62, PT ;  /* 0x00000000003e782f */ /* 0x000fe400038c0000 */
[----:B------:R-:W-:Y:S01]  /*7e50*/  MOV R14, UR62 ;  /* 0x0000003e000e7c02 */ /* 0x000fe20008000f00 */
[----:B--2--5:R-:W-:Y:S10]  /*7e60*/  ENDCOLLECTIVE ;  /* 0x000000000000791b */ /* 0x024ff40003800000 */
.L_x_192:
[----:B------:R-:W-:Y:S05]  /*7e70*/  BSYNC B0 ;  /* 0x0000000000007941 */ /* 0x000fea0003800000 */
.L_x_191:
[----:B------:R-:W-:Y:S05]  /*7e80*/  BRA `(.L_x_193) ;  /* 0xfffffff800e87947 */ /* 0x000fea000383ffff */
.L_x_183:
[----:B0-----:R0:W1:Y:S02]  /*7e90*/  SYNCS.PHASECHK.TRANS64.TRYWAIT P0, [R7+URZ], R2 ;  /* 0x00000002070075a7 */ /* 0x001064000800017f */
[----:B-1----:R-:W-:Y:S05]  /*7ea0*/  @!P0 NANOSLEEP.SYNCS 0x989680 ;  /* 0x009896800000895d */ /* 0x002fea0003900000 */
[----:B------:R-:W1:Y:S02]  /*7eb0*/  @!P0 SYNCS.PHASECHK.TRANS64 P0, [R7+URZ], R2 ;  /* 0x00000002070085a7 */ /* 0x000e64000800007f */
[----:B-1----:R-:W-:Y:S05]  /*7ec0*/  @!P0 BRA `(.L_x_183) ;  /* 0xfffffffc00f08947 */ /* 0x002fea000383ffff */
[----:B------:R-:W-:Y:S05]  /*7ed0*/  BRA `(.L_x_194) ;  /* 0xfffffffc00247947 */ /* 0x000fea000383ffff */
.L_x_195:
[----:B------:R-:W-:-:S00]  /*7ee0*/  BRA `(.L_x_195) ;  /* 0xfffffffc00fc7947 */ /* 0x000fc0000383ffff */
[----:B------:R-:W-:-:S00]  /*7ef0*/  NOP ;  /* 0x0000000000007918 */ /* 0x000fc00000000000 */
        /* <DEDUP_REMOVED lines=8> */
.L_x_196:


//--------------------- .nv.global.init           --------------------------
	.section	.nv.global.init,"aw",@progbits
.nv.global.init:
	.type		$str$22,@object
	.size		$str$22,($str$23 - $str$22)
$str$22:
        /*0000*/ 	.byte	0x6b, 0x5f, 0x74, 0x69, 0x6c, 0x65, 0x5f, 0x63, 0x6f, 0x75, 0x6e, 0x74, 0x20, 0x3e, 0x3d, 0x20
        /*0010*/ 	.byte	0x31, 0x00
	.type		$str$23,@object
	.size		$str$23,(__unnamed_1 - $str$23)
$str$23:
        /*0012*/ 	.byte	0x2f, 0x74, 0x6d, 0x70, 0x2f, 0x63, 0x75, 0x74, 0x6c, 0x61, 0x73, 0x73, 0x5f, 0x73, 0x77, 0x65
        /*0022*/ 	.byte	0x65, 0x70, 0x5f, 0x73, 0x72, 0x63, 0x2f, 0x69, 0x6e, 0x63, 0x6c, 0x75, 0x64, 0x65, 0x2f, 0x63
        /*0032*/ 	.byte	0x75, 0x74, 0x6c, 0x61, 0x73, 0x73, 0x2f, 0x67, 0x65, 0x6d, 0x6d, 0x2f, 0x63, 0x6f, 0x6c, 0x6c
        /*0042*/ 	.byte	0x65, 0x63, 0x74, 0x69, 0x76, 0x65, 0x2f, 0x73, 0x6d, 0x39, 0x30, 0x5f, 0x6d, 0x6d, 0x61, 0x5f
        /*0052*/ 	.byte	0x74, 0x6d, 0x61, 0x5f, 0x67, 0x6d, 0x6d, 0x61, 0x5f, 0x73, 0x73, 0x5f, 0x77, 0x61, 0x72, 0x70
        /*0062*/ 	.byte	0x73, 0x70, 0x65, 0x63, 0x69, 0x61, 0x6c, 0x69, 0x7a, 0x65, 0x64, 0x2e, 0x68, 0x70, 0x70, 0x00
	.type		__unnamed_1,@object
	.size		__unnamed_1,(.L_0 - __unnamed_1)
__unnamed_1:
        /*0072*/ 	.byte	0x76, 0x6f, 0x69, 0x64, 0x20, 0x63, 0x75, 0x74, 0x6c, 0x61, 0x73, 0x73, 0x3a, 0x3a, 0x67, 0x65
        /* <DEDUP_REMOVED lines=176> */
        /*0b82*/ 	.byte	0x74, 0x79, 0x5d, 0x00
.L_0:


//--------------------- .nv.shared._ZN7cutlass13device_kernelINS_4gemm6kernel13GemmUniversalIN4cute5tupleIJiiiiEEENS1_10collective13CollectiveMmaINS1_34MainloopSm90TmaGmmaWarpSpecializedILi2ENS5_IJNS4_1CILi2EEESB_NSA_ILi1EEEEEENS1_32KernelTmaWarpSpecializedPingpongEEENS5_IJNSA_ILi64EEENSA_ILi128EEESH_EEEfNS5_IJlSC_lEEEfSJ_NS4_8TiledMMAINS4_8MMA_AtomIJNS4_4SM904GMMA30MMA_64x128x8_F32TF32TF32_SS_TNILNSN_7ScaleInE1ELSP_1EEEEEENS4_6LayoutINS5_IJSC_SC_SC_EEENS5_IJNSA_ILi0EEESU_SU_EEEEENS5_IJNS4_10UnderscoreESX_SX_EEEEENS4_23SM90_TMA_LOAD_MULTICASTENS4_14ComposedLayoutINS4_7SwizzleILi3ELi4ELi3EEENS4_18smem_ptr_flag_bitsILi32EEENSS_INS5_IJNSA_ILi8EEENSA_ILi32EEEEEENS5_IJS17_SC_EEEEEEEvNS4_8identityES10_S1B_vS1C_EENS_8epilogue10collective6detail29Sm90TmaWarpSpecializedAdapterINS1F_15DefaultEpilogueIfSJ_SJ_NS1E_6thread17LinearCombinationIfLi1EffLNS1J_9ScaleType4KindE0ELNS_15FloatRoundStyleE2EfEENS1_15EpilogueDefaultEEEEEvvEEEEvNT_6ParamsE --------------------------
	.section	.nv.shared._ZN7cutlass13device_kernelINS_4gemm6kernel13GemmUniversalIN4cute5tupleIJiiiiEEENS1_10collective13CollectiveMmaINS1_34MainloopSm90TmaGmmaWarpSpecializedILi2ENS5_IJNS4_1CILi2EEESB_NSA_ILi1EEEEEENS1_32KernelTmaWarpSpecializedPingpongEEENS5_IJNSA_ILi64EEENSA_ILi128EEESH_EEEfNS5_IJlSC_lEEEfSJ_NS4_8TiledMMAINS4_8MMA_AtomIJNS4_4SM904GMMA30MMA_64x128x8_F32TF32TF32_SS_TNILNSN_7ScaleInE1ELSP_1EEEEEENS4_6LayoutINS5_IJSC_SC_SC_EEENS5_IJNSA_ILi0EEESU_SU_EEEEENS5_IJNS4_10UnderscoreESX_SX_EEEEENS4_23SM90_TMA_LOAD_MULTICASTENS4_14ComposedLayoutINS4_7SwizzleILi3ELi4ELi3EEENS4_18smem_ptr_flag_bitsILi32EEENSS_INS5_IJNSA_ILi8EEENSA_ILi32EEEEEENS5_IJS17_SC_EEEEEEEvNS4_8identityES10_S1B_vS1C_EENS_8epilogue10collective6detail29Sm90TmaWarpSpecializedAdapterINS1F_15DefaultEpilogueIfSJ_SJ_NS1E_6thread17LinearCombinationIfLi1EffLNS1J_9ScaleType4KindE0ELNS_15FloatRoundStyleE2EfEENS1_15EpilogueDefaultEEEEEvvEEEEvNT_6ParamsE,"aw",@nobits
	.sectionflags	@""
	.align	16
	.zero		1024


//--------------------- .nv.shared.reserved.0     --------------------------
	.section	.nv.shared.reserved.0,"aw",@nobits
	.weak		__nv_reservedSMEM_offset_0_alias
	.size		__nv_reservedSMEM_offset_0_alias, 0, 0
	.other		__nv_reservedSMEM_offset_0_alias,@"STO_CUDA_RESERVED_SHARED STV_DEFAULT"
__nv_reservedSMEM_offset_0_alias:
	.zero		0


//--------------------- .nv.global                --------------------------
	.section	.nv.global,"aw",@nobits
.nv.global:
	.type		_ZN40_INTERNAL_1430f861_4_k_cu_10b04fde_228854cute1_E,@object
	.size		_ZN40_INTERNAL_1430f861_4_k_cu_10b04fde_228854cute1_E,(_ZN40_INTERNAL_1430f861_4_k_cu_10b04fde_228854cuda3std3__45__cpo6cbeginE - _ZN40_INTERNAL_1430f861_4_k_cu_10b04fde_228854cute1_E)
_ZN40_INTERNAL_1430f861_4_k_cu_10b04fde_228854cute1_E:
	.zero		1
	.type		_ZN40_INTERNAL_1430f861_4_k_cu_10b04fde_228854cuda3std3__45__cpo6cbeginE,@object
	.size		_ZN40_INTERNAL_1430f861_4_k_cu_10b04fde_228854cuda3std3__45__cpo6cbeginE,(_ZN40_INTERNAL_1430f861_4_k_cu_10b04fde_228854cuda3std3__48in_placeE - _ZN40_INTERNAL_1430f861_4_k_cu_10b04fde_228854cuda3std3__45__cpo6cbeginE)
_ZN40_INTERNAL_1430f861_4_k_cu_10b04fde_228854cuda3std3__45__cpo6cbeginE:
	.zero		1
	.type		_ZN40_INTERNAL_1430f861_4_k_cu_10b04fde_228854cuda3std3__48in_placeE,@object
	.size		_ZN40_INTERNAL_1430f861_4_k_cu_10b04fde_228854cuda3std3__48in_placeE,(_ZN40_INTERNAL_1430f861_4_k_cu_10b04fde_228854cuda3std6ranges3__45__cpo9iter_moveE - _ZN40_INTERNAL_1430f861_4_k_cu_10b04fde_228854cuda3std3__48in_placeE)
_ZN40_INTERNAL_1430f861_4_k_cu_10b04fde_228854cuda3std3__48in_placeE:
	.zero		1
	.type		_ZN40_INTERNAL_1430f861_4_k_cu_10b04fde_228854cuda3std6ranges3__45__cpo9iter_moveE,@object
	.size		_ZN40_INTERNAL_1430f861_4_k_cu_10b04fde_228854cuda3std6ranges3__45__cpo9iter_moveE,(_ZN40_INTERNAL_1430f861_4_k_cu_10b04fde_228854cuda3std3__45__cpo5beginE - _ZN40_INTERNAL_1430f861_4_k_cu_10b04fde_228854cuda3std6ranges3__45__cpo9iter_moveE)
_ZN40_INTERNAL_1430f861_4_k_cu_10b04fde_228854cuda3std6ranges3__45__cpo9iter_moveE:
	.zero		1
	.type		_ZN40_INTERNAL_1430f861_4_k_cu_10b04fde_228854cuda3std3__45__cpo5beginE,@object
	.size		_ZN40_INTERNAL_1430f861_4_k_cu_10b04fde_228854cuda3std3__45__cpo5beginE,(_ZN40_INTERNAL_1430f861_4_k_cu_10b04fde_228854cuda3std3__442_GLOBAL__N__1430f861_4_k_cu_10b04fde_228856ignoreE - _ZN40_INTERNAL_1430f861_4_k_cu_10b04fde_228854cuda3std3__45__cpo5beginE)
_ZN40_INTERNAL_1430f861_4_k_cu_10b04fde_228854cuda3std3__45__cpo5beginE:
	.zero		1
	.type		_ZN40_INTERNAL_1430f861_4_k_cu_10b04fde_228854cuda3std3__442_GLOBAL__N__1430f861_4_k_cu_10b04fde_228856ignoreE,@object
	.size		_ZN40_INTERNAL_1430f861_4_k_cu_10b04fde_228854cuda3std3__442_GLOBAL__N__1430f861_4_k_cu_10b04fde_228856ignoreE,(_ZN40_INTERNAL_1430f861_4_k_cu_10b04fde_228854cute7productE - _ZN40_INTERNAL_1430f861_4_k_cu_10b04fde_228854cuda3std3__442_GLOBAL__N__1430f861_4_k_cu_10b04fde_228856ignoreE)
_ZN40_INTERNAL_1430f861_4_k_cu_10b04fde_228854cuda3std3__442_GLOBAL__N__1430f861_4_k_cu_10b04fde_228856ignoreE:
	.zero		1
	.type		_ZN40_INTERNAL_1430f861_4_k_cu_10b04fde_228854cute7productE,@object
	.size		_ZN40_INTERNAL_1430f861_4_k_cu_10b04fde_228854cute7productE,(_ZN40_INTERNAL_1430f861_4_k_cu_10b04fde_228854cuda3std3__45__cpo3endE - _ZN40_INTERNAL_1430f861_4_k_cu_10b04fde_228854cute7productE)
_ZN40_INTERNAL_1430f861_4_k_cu_10b04fde_228854cute7productE:
	.zero		1
	.type		_ZN40_INTERNAL_1430f861_4_k_cu_10b04fde_228854cuda3std3__45__cpo3endE,@object
	.size		_ZN40_INTERNAL_1430f861_4_k_cu_10b04fde_228854cuda3std3__45__cpo3endE,(_ZN40_INTERNAL_1430f861_4_k_cu_10b04fde_228854cuda3std3__419piecewise_constructE - _ZN40_INTERNAL_1430f861_4_k_cu_10b04fde_228854cuda3std3__45__cpo3endE)
_ZN40_INTERNAL_1430f861_4_k_cu_10b04fde_228854cuda3std3__45__cpo3endE:
	.zero		1
	.type		_ZN40_INTERNAL_1430f861_4_k_cu_10b04fde_228854cuda3std3__419piecewise_constructE,@object
	.size		_ZN40_INTERNAL_1430f861_4_k_cu_10b04fde_228854cuda3std3__419piecewise_constructE,(_ZN40_INTERNAL_1430f861_4_k_cu_10b04fde_228854cuda3std3__45__cpo4cendE - _ZN40_INTERNAL_1430f861_4_k_cu_10b04fde_228854cuda3std3__419piecewise_constructE)
_ZN40_INTERNAL_1430f861_4_k_cu_10b04fde_228854cuda3std3__419piecewise_constructE:
	.zero		1
	.type		_ZN40_INTERNAL_1430f861_4_k_cu_10b04fde_228854cuda3std3__45__cpo4cendE,@object
	.size		_ZN40_INTERNAL_1430f861_4_k_cu_10b04fde_228854cuda3std3__45__cpo4cendE,(_ZN40_INTERNAL_1430f861_4_k_cu_10b04fde_228854cuda3std6ranges3__45__cpo4swapE - _ZN40_INTERNAL_1430f861_4_k_cu_10b04fde_228854cuda3std3__45__cpo4cendE)
_ZN40_INTERNAL_1430f861_4_k_cu_10b04fde_228854cuda3std3__45__cpo4cendE:
	.zero		1
	.type		_ZN40_INTERNAL_1430f861_4_k_cu_10b04fde_228854cuda3std6ranges3__45__cpo4swapE,@object
	.size		_ZN40_INTERNAL_1430f861_4_k_cu_10b04fde_228854cuda3std6ranges3__45__cpo4swapE,(.L_8 - _ZN40_INTERNAL_1430f861_4_k_cu_10b04fde_228854cuda3std6ranges3__45__cpo4swapE)
_ZN40_INTERNAL_1430f861_4_k_cu_10b04fde_228854cuda3std6ranges3__45__cpo4swapE:
	.zero		1
.L_8:


//--------------------- .nv.constant0._ZN7cutlass13device_kernelINS_4gemm6kernel13GemmUniversalIN4cute5tupleIJiiiiEEENS1_10collective13CollectiveMmaINS1_34MainloopSm90TmaGmmaWarpSpecializedILi2ENS5_IJNS4_1CILi2EEESB_NSA_ILi1EEEEEENS1_32KernelTmaWarpSpecializedPingpongEEENS5_IJNSA_ILi64EEENSA_ILi128EEESH_EEEfNS5_IJlSC_lEEEfSJ_NS4_8TiledMMAINS4_8MMA_AtomIJNS4_4SM904GMMA30MMA_64x128x8_F32TF32TF32_SS_TNILNSN_7ScaleInE1ELSP_1EEEEEENS4_6LayoutINS5_IJSC_SC_SC_EEENS5_IJNSA_ILi0EEESU_SU_EEEEENS5_IJNS4_10UnderscoreESX_SX_EEEEENS4_23SM90_TMA_LOAD_MULTICASTENS4_14ComposedLayoutINS4_7SwizzleILi3ELi4ELi3EEENS4_18smem_ptr_flag_bitsILi32EEENSS_INS5_IJNSA_ILi8EEENSA_ILi32EEEEEENS5_IJS17_SC_EEEEEEEvNS4_8identityES10_S1B_vS1C_EENS_8epilogue10collective6detail29Sm90TmaWarpSpecializedAdapterINS1F_15DefaultEpilogueIfSJ_SJ_NS1E_6thread17LinearCombinationIfLi1EffLNS1J_9ScaleType4KindE0ELNS_15FloatRoundStyleE2EfEENS1_15EpilogueDefaultEEEEEvvEEEEvNT_6ParamsE --------------------------
	.section	.nv.constant0._ZN7cutlass13device_kernelINS_4gemm6kernel13GemmUniversalIN4cute5tupleIJiiiiEEENS1_10collective13CollectiveMmaINS1_34MainloopSm90TmaGmmaWarpSpecializedILi2ENS5_IJNS4_1CILi2EEESB_NSA_ILi1EEEEEENS1_32KernelTmaWarpSpecializedPingpongEEENS5_IJNSA_ILi64EEENSA_ILi128EEESH_EEEfNS5_IJlSC_lEEEfSJ_NS4_8TiledMMAINS4_8MMA_AtomIJNS4_4SM904GMMA30MMA_64x128x8_F32TF32TF32_SS_TNILNSN_7ScaleInE1ELSP_1EEEEEENS4_6LayoutINS5_IJSC_SC_SC_EEENS5_IJNSA_ILi0EEESU_SU_EEEEENS5_IJNS4_10UnderscoreESX_SX_EEEEENS4_23SM90_TMA_LOAD_MULTICASTENS4_14ComposedLayoutINS4_7SwizzleILi3ELi4ELi3EEENS4_18smem_ptr_flag_bitsILi32EEENSS_INS5_IJNSA_ILi8EEENSA_ILi32EEEEEENS5_IJS17_SC_EEEEEEEvNS4_8identityES10_S1B_vS1C_EENS_8epilogue10collective6detail29Sm90TmaWarpSpecializedAdapterINS1F_15DefaultEpilogueIfSJ_SJ_NS1E_6thread17LinearCombinationIfLi1EffLNS1J_9ScaleType4KindE0ELNS_15FloatRoundStyleE2EfEENS1_15EpilogueDefaultEEEEEvvEEEEvNT_6ParamsE,"a",@progbits
	.sectionflags	@""
	.align	4
.nv.constant0._ZN7cutlass13device_kernelINS_4gemm6kernel13GemmUniversalIN4cute5tupleIJiiiiEEENS1_10collective13CollectiveMmaINS1_34MainloopSm90TmaGmmaWarpSpecializedILi2ENS5_IJNS4_1CILi2EEESB_NSA_ILi1EEEEEENS1_32KernelTmaWarpSpecializedPingpongEEENS5_IJNSA_ILi64EEENSA_ILi128EEESH_EEEfNS5_IJlSC_lEEEfSJ_NS4_8TiledMMAINS4_8MMA_AtomIJNS4_4SM904GMMA30MMA_64x128x8_F32TF32TF32_SS_TNILNSN_7ScaleInE1ELSP_1EEEEEENS4_6LayoutINS5_IJSC_SC_SC_EEENS5_IJNSA_ILi0EEESU_SU_EEEEENS5_IJNS4_10UnderscoreESX_SX_EEEEENS4_23SM90_TMA_LOAD_MULTICASTENS4_14ComposedLayoutINS4_7SwizzleILi3ELi4ELi3EEENS4_18smem_ptr_flag_bitsILi32EEENSS_INS5_IJNSA_ILi8EEENSA_ILi32EEEEEENS5_IJS17_SC_EEEEEEEvNS4_8identityES10_S1B_vS1C_EENS_8epilogue10collective6detail29Sm90TmaWarpSpecializedAdapterINS1F_15DefaultEpilogueIfSJ_SJ_NS1E_6thread17LinearCombinationIfLi1EffLNS1J_9ScaleType4KindE0ELNS_15FloatRoundStyleE2EfEENS1_15EpilogueDefaultEEEEEvvEEEEvNT_6ParamsE:
	.zero		1664


//--------------------- SYMBOLS --------------------------

	.type		.nv.reservedSmem.offset0,@object
	.size		.nv.reservedSmem.offset0,0x4
	.type		__assertfail,@function
